//
// Generated by NVIDIA NVVM Compiler
//
// Compiler Build ID: CL-36424714
// Cuda compilation tools, release 13.0, V13.0.88
// Based on NVVM 20.0.0
//

.version 9.0
.target sm_100
.address_size 64

	// .globl	_Z7initRNGjP17curandStateXORWOW
.global .align 4 .b8 precalc_xorwow_matrix[102400];
.global .align 4 .b8 precalc_xorwow_offset_matrix[102400];
.global .align 4 .b8 mrg32k3aM1[2304];
.global .align 4 .b8 mrg32k3aM2[2304];
.global .align 4 .b8 mrg32k3aM1SubSeq[2016];
.global .align 4 .b8 mrg32k3aM2SubSeq[2016];
.global .align 4 .b8 mrg32k3aM1Seq[2304];
.global .align 4 .b8 mrg32k3aM2Seq[2304];
.const .align 8 .b8 __cr_lgamma_table[72];

.visible .entry _Z7initRNGjP17curandStateXORWOW(
	.param .u32 _Z7initRNGjP17curandStateXORWOW_param_0,
	.param .u64 .ptr .align 1 _Z7initRNGjP17curandStateXORWOW_param_1
)
{
	.reg .pred 	%p<24>;
	.reg .b32 	%r<406>;
	.reg .b64 	%rd<18>;

	ld.param.u32 	%r182, [_Z7initRNGjP17curandStateXORWOW_param_0];
	ld.param.u64 	%rd8, [_Z7initRNGjP17curandStateXORWOW_param_1];
	cvta.to.global.u64 	%rd9, %rd8;
	mov.u32 	%r183, %ctaid.x;
	cvt.u64.u32 	%rd17, %r183;
	mul.wide.u32 	%rd10, %r183, 48;
	add.s64 	%rd2, %rd9, %rd10;
	xor.b32  	%r184, %r182, -1429050551;
	mul.lo.s32 	%r185, %r184, 1099087573;
	add.s32 	%r186, %r185, -638133224;
	add.s32 	%r187, %r185, 123456789;
	st.global.v2.u32 	[%rd2], {%r186, %r187};
	xor.b32  	%r188, %r185, 362436069;
	mov.b32 	%r189, -123459836;
	st.global.v2.u32 	[%rd2+8], {%r188, %r189};
	add.s32 	%r190, %r185, 5783321;
	mov.b32 	%r191, -589760388;
	st.global.v2.u32 	[%rd2+16], {%r191, %r190};
	setp.eq.s32 	%p1, %r183, 0;
	@%p1 bra 	$L__BB0_42;
	mov.b32 	%r312, 0;
	mov.u64 	%rd12, precalc_xorwow_matrix;
$L__BB0_2:
	and.b64  	%rd4, %rd17, 3;
	setp.eq.s64 	%p2, %rd4, 0;
	@%p2 bra 	$L__BB0_41;
	mul.wide.u32 	%rd11, %r312, 3200;
	add.s64 	%rd5, %rd12, %rd11;
	cvt.u32.u64 	%r2, %rd4;
	mov.b32 	%r313, 0;
$L__BB0_4:
	mov.b32 	%r326, 0;
	mov.u32 	%r327, %r326;
	mov.u32 	%r328, %r326;
	mov.u32 	%r329, %r326;
	mov.u32 	%r330, %r326;
	mov.u32 	%r319, %r326;
$L__BB0_5:
	mul.wide.u32 	%rd13, %r319, 4;
	add.s64 	%rd14, %rd2, %rd13;
	ld.global.u32 	%r10, [%rd14+4];
	shl.b32 	%r11, %r319, 5;
	mov.b32 	%r325, 0;
$L__BB0_6:
	.pragma "nounroll";
	shr.u32 	%r196, %r10, %r325;
	and.b32  	%r197, %r196, 1;
	setp.eq.b32 	%p3, %r197, 1;
	not.pred 	%p4, %p3;
	add.s32 	%r198, %r11, %r325;
	mul.lo.s32 	%r199, %r198, 5;
	mul.wide.u32 	%rd15, %r199, 4;
	add.s64 	%rd6, %rd5, %rd15;
	@%p4 bra 	$L__BB0_8;
	ld.global.u32 	%r200, [%rd6];
	xor.b32  	%r330, %r330, %r200;
	ld.global.u32 	%r201, [%rd6+4];
	xor.b32  	%r329, %r329, %r201;
	ld.global.u32 	%r202, [%rd6+8];
	xor.b32  	%r328, %r328, %r202;
	ld.global.u32 	%r203, [%rd6+12];
	xor.b32  	%r327, %r327, %r203;
	ld.global.u32 	%r204, [%rd6+16];
	xor.b32  	%r326, %r326, %r204;
$L__BB0_8:
	and.b32  	%r206, %r196, 2;
	setp.eq.s32 	%p5, %r206, 0;
	@%p5 bra 	$L__BB0_10;
	ld.global.u32 	%r207, [%rd6+20];
	xor.b32  	%r330, %r330, %r207;
	ld.global.u32 	%r208, [%rd6+24];
	xor.b32  	%r329, %r329, %r208;
	ld.global.u32 	%r209, [%rd6+28];
	xor.b32  	%r328, %r328, %r209;
	ld.global.u32 	%r210, [%rd6+32];
	xor.b32  	%r327, %r327, %r210;
	ld.global.u32 	%r211, [%rd6+36];
	xor.b32  	%r326, %r326, %r211;
$L__BB0_10:
	and.b32  	%r213, %r196, 4;
	setp.eq.s32 	%p6, %r213, 0;
	@%p6 bra 	$L__BB0_12;
	ld.global.u32 	%r214, [%rd6+40];
	xor.b32  	%r330, %r330, %r214;
	ld.global.u32 	%r215, [%rd6+44];
	xor.b32  	%r329, %r329, %r215;
	ld.global.u32 	%r216, [%rd6+48];
	xor.b32  	%r328, %r328, %r216;
	ld.global.u32 	%r217, [%rd6+52];
	xor.b32  	%r327, %r327, %r217;
	ld.global.u32 	%r218, [%rd6+56];
	xor.b32  	%r326, %r326, %r218;
$L__BB0_12:
	and.b32  	%r220, %r196, 8;
	setp.eq.s32 	%p7, %r220, 0;
	@%p7 bra 	$L__BB0_14;
	ld.global.u32 	%r221, [%rd6+60];
	xor.b32  	%r330, %r330, %r221;
	ld.global.u32 	%r222, [%rd6+64];
	xor.b32  	%r329, %r329, %r222;
	ld.global.u32 	%r223, [%rd6+68];
	xor.b32  	%r328, %r328, %r223;
	ld.global.u32 	%r224, [%rd6+72];
	xor.b32  	%r327, %r327, %r224;
	ld.global.u32 	%r225, [%rd6+76];
	xor.b32  	%r326, %r326, %r225;
$L__BB0_14:
	and.b32  	%r227, %r196, 16;
	setp.eq.s32 	%p8, %r227, 0;
	@%p8 bra 	$L__BB0_16;
	ld.global.u32 	%r228, [%rd6+80];
	xor.b32  	%r330, %r330, %r228;
	ld.global.u32 	%r229, [%rd6+84];
	xor.b32  	%r329, %r329, %r229;
	ld.global.u32 	%r230, [%rd6+88];
	xor.b32  	%r328, %r328, %r230;
	ld.global.u32 	%r231, [%rd6+92];
	xor.b32  	%r327, %r327, %r231;
	ld.global.u32 	%r232, [%rd6+96];
	xor.b32  	%r326, %r326, %r232;
$L__BB0_16:
	and.b32  	%r234, %r196, 32;
	setp.eq.s32 	%p9, %r234, 0;
	@%p9 bra 	$L__BB0_18;
	ld.global.u32 	%r235, [%rd6+100];
	xor.b32  	%r330, %r330, %r235;
	ld.global.u32 	%r236, [%rd6+104];
	xor.b32  	%r329, %r329, %r236;
	ld.global.u32 	%r237, [%rd6+108];
	xor.b32  	%r328, %r328, %r237;
	ld.global.u32 	%r238, [%rd6+112];
	xor.b32  	%r327, %r327, %r238;
	ld.global.u32 	%r239, [%rd6+116];
	xor.b32  	%r326, %r326, %r239;
$L__BB0_18:
	and.b32  	%r241, %r196, 64;
	setp.eq.s32 	%p10, %r241, 0;
	@%p10 bra 	$L__BB0_20;
	ld.global.u32 	%r242, [%rd6+120];
	xor.b32  	%r330, %r330, %r242;
	ld.global.u32 	%r243, [%rd6+124];
	xor.b32  	%r329, %r329, %r243;
	ld.global.u32 	%r244, [%rd6+128];
	xor.b32  	%r328, %r328, %r244;
	ld.global.u32 	%r245, [%rd6+132];
	xor.b32  	%r327, %r327, %r245;
	ld.global.u32 	%r246, [%rd6+136];
	xor.b32  	%r326, %r326, %r246;
$L__BB0_20:
	and.b32  	%r248, %r196, 128;
	setp.eq.s32 	%p11, %r248, 0;
	@%p11 bra 	$L__BB0_22;
	ld.global.u32 	%r249, [%rd6+140];
	xor.b32  	%r330, %r330, %r249;
	ld.global.u32 	%r250, [%rd6+144];
	xor.b32  	%r329, %r329, %r250;
	ld.global.u32 	%r251, [%rd6+148];
	xor.b32  	%r328, %r328, %r251;
	ld.global.u32 	%r252, [%rd6+152];
	xor.b32  	%r327, %r327, %r252;
	ld.global.u32 	%r253, [%rd6+156];
	xor.b32  	%r326, %r326, %r253;
$L__BB0_22:
	and.b32  	%r255, %r196, 256;
	setp.eq.s32 	%p12, %r255, 0;
	@%p12 bra 	$L__BB0_24;
	ld.global.u32 	%r256, [%rd6+160];
	xor.b32  	%r330, %r330, %r256;
	ld.global.u32 	%r257, [%rd6+164];
	xor.b32  	%r329, %r329, %r257;
	ld.global.u32 	%r258, [%rd6+168];
	xor.b32  	%r328, %r328, %r258;
	ld.global.u32 	%r259, [%rd6+172];
	xor.b32  	%r327, %r327, %r259;
	ld.global.u32 	%r260, [%rd6+176];
	xor.b32  	%r326, %r326, %r260;
$L__BB0_24:
	and.b32  	%r262, %r196, 512;
	setp.eq.s32 	%p13, %r262, 0;
	@%p13 bra 	$L__BB0_26;
	ld.global.u32 	%r263, [%rd6+180];
	xor.b32  	%r330, %r330, %r263;
	ld.global.u32 	%r264, [%rd6+184];
	xor.b32  	%r329, %r329, %r264;
	ld.global.u32 	%r265, [%rd6+188];
	xor.b32  	%r328, %r328, %r265;
	ld.global.u32 	%r266, [%rd6+192];
	xor.b32  	%r327, %r327, %r266;
	ld.global.u32 	%r267, [%rd6+196];
	xor.b32  	%r326, %r326, %r267;
$L__BB0_26:
	and.b32  	%r269, %r196, 1024;
	setp.eq.s32 	%p14, %r269, 0;
	@%p14 bra 	$L__BB0_28;
	ld.global.u32 	%r270, [%rd6+200];
	xor.b32  	%r330, %r330, %r270;
	ld.global.u32 	%r271, [%rd6+204];
	xor.b32  	%r329, %r329, %r271;
	ld.global.u32 	%r272, [%rd6+208];
	xor.b32  	%r328, %r328, %r272;
	ld.global.u32 	%r273, [%rd6+212];
	xor.b32  	%r327, %r327, %r273;
	ld.global.u32 	%r274, [%rd6+216];
	xor.b32  	%r326, %r326, %r274;
$L__BB0_28:
	and.b32  	%r276, %r196, 2048;
	setp.eq.s32 	%p15, %r276, 0;
	@%p15 bra 	$L__BB0_30;
	ld.global.u32 	%r277, [%rd6+220];
	xor.b32  	%r330, %r330, %r277;
	ld.global.u32 	%r278, [%rd6+224];
	xor.b32  	%r329, %r329, %r278;
	ld.global.u32 	%r279, [%rd6+228];
	xor.b32  	%r328, %r328, %r279;
	ld.global.u32 	%r280, [%rd6+232];
	xor.b32  	%r327, %r327, %r280;
	ld.global.u32 	%r281, [%rd6+236];
	xor.b32  	%r326, %r326, %r281;
$L__BB0_30:
	and.b32  	%r283, %r196, 4096;
	setp.eq.s32 	%p16, %r283, 0;
	@%p16 bra 	$L__BB0_32;
	ld.global.u32 	%r284, [%rd6+240];
	xor.b32  	%r330, %r330, %r284;
	ld.global.u32 	%r285, [%rd6+244];
	xor.b32  	%r329, %r329, %r285;
	ld.global.u32 	%r286, [%rd6+248];
	xor.b32  	%r328, %r328, %r286;
	ld.global.u32 	%r287, [%rd6+252];
	xor.b32  	%r327, %r327, %r287;
	ld.global.u32 	%r288, [%rd6+256];
	xor.b32  	%r326, %r326, %r288;
$L__BB0_32:
	and.b32  	%r290, %r196, 8192;
	setp.eq.s32 	%p17, %r290, 0;
	@%p17 bra 	$L__BB0_34;
	ld.global.u32 	%r291, [%rd6+260];
	xor.b32  	%r330, %r330, %r291;
	ld.global.u32 	%r292, [%rd6+264];
	xor.b32  	%r329, %r329, %r292;
	ld.global.u32 	%r293, [%rd6+268];
	xor.b32  	%r328, %r328, %r293;
	ld.global.u32 	%r294, [%rd6+272];
	xor.b32  	%r327, %r327, %r294;
	ld.global.u32 	%r295, [%rd6+276];
	xor.b32  	%r326, %r326, %r295;
$L__BB0_34:
	and.b32  	%r297, %r196, 16384;
	setp.eq.s32 	%p18, %r297, 0;
	@%p18 bra 	$L__BB0_36;
	ld.global.u32 	%r298, [%rd6+280];
	xor.b32  	%r330, %r330, %r298;
	ld.global.u32 	%r299, [%rd6+284];
	xor.b32  	%r329, %r329, %r299;
	ld.global.u32 	%r300, [%rd6+288];
	xor.b32  	%r328, %r328, %r300;
	ld.global.u32 	%r301, [%rd6+292];
	xor.b32  	%r327, %r327, %r301;
	ld.global.u32 	%r302, [%rd6+296];
	xor.b32  	%r326, %r326, %r302;
$L__BB0_36:
	and.b32  	%r304, %r196, 32768;
	setp.eq.s32 	%p19, %r304, 0;
	@%p19 bra 	$L__BB0_38;
	ld.global.u32 	%r305, [%rd6+300];
	xor.b32  	%r330, %r330, %r305;
	ld.global.u32 	%r306, [%rd6+304];
	xor.b32  	%r329, %r329, %r306;
	ld.global.u32 	%r307, [%rd6+308];
	xor.b32  	%r328, %r328, %r307;
	ld.global.u32 	%r308, [%rd6+312];
	xor.b32  	%r327, %r327, %r308;
	ld.global.u32 	%r309, [%rd6+316];
	xor.b32  	%r326, %r326, %r309;
$L__BB0_38:
	add.s32 	%r325, %r325, 16;
	setp.ne.s32 	%p20, %r325, 32;
	@%p20 bra 	$L__BB0_6;
	mad.lo.s32 	%r310, %r319, -31, %r11;
	add.s32 	%r319, %r310, 1;
	setp.ne.s32 	%p21, %r319, 5;
	@%p21 bra 	$L__BB0_5;
	st.global.u32 	[%rd2+4], %r330;
	st.global.u32 	[%rd2+8], %r329;
	st.global.u32 	[%rd2+12], %r328;
	st.global.u32 	[%rd2+16], %r327;
	st.global.u32 	[%rd2+20], %r326;
	add.s32 	%r313, %r313, 1;
	setp.lt.u32 	%p22, %r313, %r2;
	@%p22 bra 	$L__BB0_4;
$L__BB0_41:
	shr.u64 	%rd7, %rd17, 2;
	add.s32 	%r312, %r312, 1;
	setp.gt.u64 	%p23, %rd17, 3;
	mov.u64 	%rd17, %rd7;
	@%p23 bra 	$L__BB0_2;
$L__BB0_42:
	mov.b32 	%r311, 0;
	st.global.v2.u32 	[%rd2+24], {%r311, %r311};
	st.global.u32 	[%rd2+32], %r311;
	mov.b64 	%rd16, 0;
	st.global.u64 	[%rd2+40], %rd16;
	ret;

}
	// .globl	_Z6runGPUPfPiS0_S_S_Pbii
.visible .entry _Z6runGPUPfPiS0_S_S_Pbii(
	.param .u64 .ptr .align 1 _Z6runGPUPfPiS0_S_S_Pbii_param_0,
	.param .u64 .ptr .align 1 _Z6runGPUPfPiS0_S_S_Pbii_param_1,
	.param .u64 .ptr .align 1 _Z6runGPUPfPiS0_S_S_Pbii_param_2,
	.param .u64 .ptr .align 1 _Z6runGPUPfPiS0_S_S_Pbii_param_3,
	.param .u64 .ptr .align 1 _Z6runGPUPfPiS0_S_S_Pbii_param_4,
	.param .u64 .ptr .align 1 _Z6runGPUPfPiS0_S_S_Pbii_param_5,
	.param .u32 _Z6runGPUPfPiS0_S_S_Pbii_param_6,
	.param .u32 _Z6runGPUPfPiS0_S_S_Pbii_param_7
)
{
	.reg .pred 	%p<2>;
	.reg .b32 	%r<10>;
	.reg .b32 	%f<5>;
	.reg .b64 	%rd<17>;

	ld.param.u64 	%rd1, [_Z6runGPUPfPiS0_S_S_Pbii_param_0];
	ld.param.u64 	%rd2, [_Z6runGPUPfPiS0_S_S_Pbii_param_1];
	ld.param.u64 	%rd3, [_Z6runGPUPfPiS0_S_S_Pbii_param_2];
	ld.param.u64 	%rd4, [_Z6runGPUPfPiS0_S_S_Pbii_param_3];
	ld.param.u32 	%r2, [_Z6runGPUPfPiS0_S_S_Pbii_param_6];
	ld.param.u32 	%r3, [_Z6runGPUPfPiS0_S_S_Pbii_param_7];
	mov.u32 	%r4, %ctaid.x;
	mov.u32 	%r5, %ntid.x;
	mov.u32 	%r6, %tid.x;
	mad.lo.s32 	%r7, %r4, %r5, %r6;
	add.s32 	%r1, %r7, %r2;
	setp.ge.s32 	%p1, %r1, %r3;
	@%p1 bra 	$L__BB1_2;
	cvta.to.global.u64 	%rd5, %rd2;
	cvta.to.global.u64 	%rd6, %rd3;
	cvta.to.global.u64 	%rd7, %rd4;
	cvta.to.global.u64 	%rd8, %rd1;
	mul.wide.s32 	%rd9, %r1, 4;
	add.s64 	%rd10, %rd5, %rd9;
	ld.global.u32 	%r8, [%rd10];
	add.s64 	%rd11, %rd6, %rd9;
	ld.global.u32 	%r9, [%rd11];
	mul.wide.s32 	%rd12, %r8, 4;
	add.s64 	%rd13, %rd7, %rd12;
	mul.wide.s32 	%rd14, %r9, 4;
	add.s64 	%rd15, %rd7, %rd14;
	ld.global.f32 	%f1, [%rd15];
	add.s64 	%rd16, %rd8, %rd9;
	ld.global.f32 	%f2, [%rd16];
	mul.f32 	%f3, %f1, %f2;
	atom.global.add.f32 	%f4, [%rd13], %f3;
$L__BB1_2:
	ret;

}
	// .globl	_Z10runGPUPostPfS_ii
.visible .entry _Z10runGPUPostPfS_ii(
	.param .u64 .ptr .align 1 _Z10runGPUPostPfS_ii_param_0,
	.param .u64 .ptr .align 1 _Z10runGPUPostPfS_ii_param_1,
	.param .u32 _Z10runGPUPostPfS_ii_param_2,
	.param .u32 _Z10runGPUPostPfS_ii_param_3
)
{
	.reg .pred 	%p<2>;
	.reg .b32 	%r<10>;
	.reg .b32 	%f<17>;
	.reg .b64 	%rd<8>;

	ld.param.u64 	%rd1, [_Z10runGPUPostPfS_ii_param_0];
	ld.param.u64 	%rd2, [_Z10runGPUPostPfS_ii_param_1];
	ld.param.u32 	%r2, [_Z10runGPUPostPfS_ii_param_2];
	ld.param.u32 	%r3, [_Z10runGPUPostPfS_ii_param_3];
	mov.u32 	%r4, %ctaid.x;
	mov.u32 	%r5, %ntid.x;
	mov.u32 	%r6, %tid.x;
	mad.lo.s32 	%r7, %r4, %r5, %r6;
	add.s32 	%r1, %r7, %r2;
	setp.ge.s32 	%p1, %r1, %r3;
	@%p1 bra 	$L__BB2_2;
	cvta.to.global.u64 	%rd3, %rd1;
	cvta.to.global.u64 	%rd4, %rd2;
	mul.wide.s32 	%rd5, %r1, 4;
	add.s64 	%rd6, %rd3, %rd5;
	ld.global.f32 	%f1, [%rd6];
	add.s64 	%rd7, %rd4, %rd5;
	ld.global.f32 	%f2, [%rd7];
	add.f32 	%f3, %f1, %f2;
	fma.rn.f32 	%f4, %f3, 0fBBBB989D, 0f3F000000;
	cvt.sat.f32.f32 	%f5, %f4;
	mov.f32 	%f6, 0f4B400001;
	mov.f32 	%f7, 0f437C0000;
	fma.rm.f32 	%f8, %f5, %f7, %f6;
	add.f32 	%f9, %f8, 0fCB40007F;
	neg.f32 	%f10, %f9;
	fma.rn.f32 	%f11, %f3, 0fBFB8AA3B, %f10;
	fma.rn.f32 	%f12, %f3, 0fB2A57060, %f11;
	mov.b32 	%r8, %f8;
	shl.b32 	%r9, %r8, 23;
	mov.b32 	%f13, %r9;
	ex2.approx.ftz.f32 	%f14, %f12;
	fma.rn.f32 	%f15, %f14, %f13, 0f3F800000;
	rcp.rn.f32 	%f16, %f15;
	st.global.f32 	[%rd6], %f16;
$L__BB2_2:
	ret;

}
	// .globl	_Z10runGPUProbPfPiS0_S_S_iiP17curandStateXORWOW
.visible .entry _Z10runGPUProbPfPiS0_S_S_iiP17curandStateXORWOW(
	.param .u64 .ptr .align 1 _Z10runGPUProbPfPiS0_S_S_iiP17curandStateXORWOW_param_0,
	.param .u64 .ptr .align 1 _Z10runGPUProbPfPiS0_S_S_iiP17curandStateXORWOW_param_1,
	.param .u64 .ptr .align 1 _Z10runGPUProbPfPiS0_S_S_iiP17curandStateXORWOW_param_2,
	.param .u64 .ptr .align 1 _Z10runGPUProbPfPiS0_S_S_iiP17curandStateXORWOW_param_3,
	.param .u64 .ptr .align 1 _Z10runGPUProbPfPiS0_S_S_iiP17curandStateXORWOW_param_4,
	.param .u32 _Z10runGPUProbPfPiS0_S_S_iiP17curandStateXORWOW_param_5,
	.param .u32 _Z10runGPUProbPfPiS0_S_S_iiP17curandStateXORWOW_param_6,
	.param .u64 .ptr .align 1 _Z10runGPUProbPfPiS0_S_S_iiP17curandStateXORWOW_param_7
)
{
	.reg .pred 	%p<3>;
	.reg .b32 	%r<27>;
	.reg .b32 	%f<22>;
	.reg .b64 	%rd<25>;

	ld.param.u64 	%rd3, [_Z10runGPUProbPfPiS0_S_S_iiP17curandStateXORWOW_param_0];
	ld.param.u64 	%rd4, [_Z10runGPUProbPfPiS0_S_S_iiP17curandStateXORWOW_param_1];
	ld.param.u64 	%rd5, [_Z10runGPUProbPfPiS0_S_S_iiP17curandStateXORWOW_param_2];
	ld.param.u64 	%rd8, [_Z10runGPUProbPfPiS0_S_S_iiP17curandStateXORWOW_param_3];
	ld.param.u64 	%rd6, [_Z10runGPUProbPfPiS0_S_S_iiP17curandStateXORWOW_param_4];
	ld.param.u32 	%r5, [_Z10runGPUProbPfPiS0_S_S_iiP17curandStateXORWOW_param_5];
	ld.param.u32 	%r6, [_Z10runGPUProbPfPiS0_S_S_iiP17curandStateXORWOW_param_6];
	ld.param.u64 	%rd7, [_Z10runGPUProbPfPiS0_S_S_iiP17curandStateXORWOW_param_7];
	cvta.to.global.u64 	%rd1, %rd8;
	mov.u32 	%r1, %ctaid.x;
	mov.u32 	%r7, %ntid.x;
	mov.u32 	%r8, %tid.x;
	mad.lo.s32 	%r9, %r1, %r7, %r8;
	add.s32 	%r2, %r9, %r5;
	setp.ge.s32 	%p1, %r2, %r6;
	@%p1 bra 	$L__BB3_4;
	cvta.to.global.u64 	%rd9, %rd4;
	cvta.to.global.u64 	%rd10, %rd5;
	cvta.to.global.u64 	%rd11, %rd7;
	cvta.to.global.u64 	%rd12, %rd3;
	mul.wide.s32 	%rd13, %r2, 4;
	add.s64 	%rd14, %rd9, %rd13;
	ld.global.u32 	%r3, [%rd14];
	add.s64 	%rd15, %rd10, %rd13;
	ld.global.u32 	%r4, [%rd15];
	mul.wide.u32 	%rd16, %r1, 48;
	add.s64 	%rd17, %rd11, %rd16;
	ld.global.v2.u32 	{%r10, %r11}, [%rd17];
	shr.u32 	%r12, %r11, 2;
	xor.b32  	%r13, %r12, %r11;
	ld.global.v2.u32 	{%r14, %r15}, [%rd17+8];
	ld.global.v2.u32 	{%r16, %r17}, [%rd17+16];
	st.global.v2.u32 	[%rd17+8], {%r15, %r16};
	shl.b32 	%r18, %r17, 4;
	shl.b32 	%r19, %r13, 1;
	xor.b32  	%r20, %r19, %r18;
	xor.b32  	%r21, %r20, %r13;
	xor.b32  	%r22, %r21, %r17;
	st.global.v2.u32 	[%rd17+16], {%r17, %r22};
	add.s32 	%r23, %r10, 362437;
	st.global.v2.u32 	[%rd17], {%r23, %r14};
	add.s32 	%r24, %r22, %r23;
	cvt.rn.f32.u32 	%f1, %r24;
	fma.rn.f32 	%f2, %f1, 0f2F800000, 0f2F000000;
	add.s64 	%rd18, %rd12, %rd13;
	ld.global.f32 	%f3, [%rd18];
	setp.ltu.f32 	%p2, %f2, %f3;
	mul.wide.s32 	%rd19, %r3, 4;
	add.s64 	%rd2, %rd1, %rd19;
	@%p2 bra 	$L__BB3_3;
	mul.wide.s32 	%rd20, %r4, 4;
	add.s64 	%rd21, %rd1, %rd20;
	ld.global.f32 	%f4, [%rd21];
	atom.global.add.f32 	%f5, [%rd2], %f4;
$L__BB3_3:
	ld.global.f32 	%f6, [%rd2];
	cvta.to.global.u64 	%rd22, %rd6;
	add.s64 	%rd24, %rd22, %rd19;
	ld.global.f32 	%f7, [%rd24];
	add.f32 	%f8, %f6, %f7;
	fma.rn.f32 	%f9, %f8, 0fBBBB989D, 0f3F000000;
	cvt.sat.f32.f32 	%f10, %f9;
	mov.f32 	%f11, 0f4B400001;
	mov.f32 	%f12, 0f437C0000;
	fma.rm.f32 	%f13, %f10, %f12, %f11;
	add.f32 	%f14, %f13, 0fCB40007F;
	neg.f32 	%f15, %f14;
	fma.rn.f32 	%f16, %f8, 0fBFB8AA3B, %f15;
	fma.rn.f32 	%f17, %f8, 0fB2A57060, %f16;
	mov.b32 	%r25, %f13;
	shl.b32 	%r26, %r25, 23;
	mov.b32 	%f18, %r26;
	ex2.approx.ftz.f32 	%f19, %f17;
	fma.rn.f32 	%f20, %f19, %f18, 0f3F800000;
	rcp.rn.f32 	%f21, %f20;
	st.global.f32 	[%rd2], %f21;
$L__BB3_4:
	ret;

}
	// .globl	_Z15runGPUMultiplexPbPfPiS1_S0_S0_ii
.visible .entry _Z15runGPUMultiplexPbPfPiS1_S0_S0_ii(
	.param .u64 .ptr .align 1 _Z15runGPUMultiplexPbPfPiS1_S0_S0_ii_param_0,
	.param .u64 .ptr .align 1 _Z15runGPUMultiplexPbPfPiS1_S0_S0_ii_param_1,
	.param .u64 .ptr .align 1 _Z15runGPUMultiplexPbPfPiS1_S0_S0_ii_param_2,
	.param .u64 .ptr .align 1 _Z15runGPUMultiplexPbPfPiS1_S0_S0_ii_param_3,
	.param .u64 .ptr .align 1 _Z15runGPUMultiplexPbPfPiS1_S0_S0_ii_param_4,
	.param .u64 .ptr .align 1 _Z15runGPUMultiplexPbPfPiS1_S0_S0_ii_param_5,
	.param .u32 _Z15runGPUMultiplexPbPfPiS1_S0_S0_ii_param_6,
	.param .u32 _Z15runGPUMultiplexPbPfPiS1_S0_S0_ii_param_7
)
{
	.reg .pred 	%p<3>;
	.reg .b16 	%rs<2>;
	.reg .b32 	%r<12>;
	.reg .b32 	%f<21>;
	.reg .b64 	%rd<26>;

	ld.param.u64 	%rd4, [_Z15runGPUMultiplexPbPfPiS1_S0_S0_ii_param_0];
	ld.param.u64 	%rd5, [_Z15runGPUMultiplexPbPfPiS1_S0_S0_ii_param_1];
	ld.param.u64 	%rd6, [_Z15runGPUMultiplexPbPfPiS1_S0_S0_ii_param_2];
	ld.param.u64 	%rd7, [_Z15runGPUMultiplexPbPfPiS1_S0_S0_ii_param_3];
	ld.param.u64 	%rd9, [_Z15runGPUMultiplexPbPfPiS1_S0_S0_ii_param_4];
	ld.param.u64 	%rd8, [_Z15runGPUMultiplexPbPfPiS1_S0_S0_ii_param_5];
	ld.param.u32 	%r3, [_Z15runGPUMultiplexPbPfPiS1_S0_S0_ii_param_6];
	ld.param.u32 	%r4, [_Z15runGPUMultiplexPbPfPiS1_S0_S0_ii_param_7];
	cvta.to.global.u64 	%rd1, %rd9;
	mov.u32 	%r5, %ctaid.x;
	mov.u32 	%r6, %ntid.x;
	mov.u32 	%r7, %tid.x;
	mad.lo.s32 	%r8, %r5, %r6, %r7;
	add.s32 	%r1, %r8, %r3;
	setp.ge.s32 	%p1, %r1, %r4;
	@%p1 bra 	$L__BB4_4;
	cvta.to.global.u64 	%rd10, %rd6;
	cvta.to.global.u64 	%rd11, %rd4;
	cvta.to.global.u64 	%rd12, %rd7;
	cvt.s64.s32 	%rd13, %r1;
	mul.wide.s32 	%rd14, %r1, 4;
	add.s64 	%rd15, %rd10, %rd14;
	ld.global.u32 	%r2, [%rd15];
	add.s64 	%rd2, %rd12, %rd14;
	add.s64 	%rd16, %rd11, %rd13;
	ld.global.u8 	%rs1, [%rd16];
	setp.eq.s16 	%p2, %rs1, 0;
	mul.wide.s32 	%rd17, %r2, 4;
	add.s64 	%rd3, %rd1, %rd17;
	@%p2 bra 	$L__BB4_3;
	ld.global.u32 	%r9, [%rd2];
	mul.wide.s32 	%rd18, %r9, 4;
	add.s64 	%rd19, %rd1, %rd18;
	ld.global.f32 	%f1, [%rd19];
	cvta.to.global.u64 	%rd20, %rd5;
	add.s64 	%rd22, %rd20, %rd14;
	ld.global.f32 	%f2, [%rd22];
	mul.f32 	%f3, %f1, %f2;
	atom.global.add.f32 	%f4, [%rd3], %f3;
$L__BB4_3:
	ld.global.f32 	%f5, [%rd3];
	cvta.to.global.u64 	%rd23, %rd8;
	add.s64 	%rd25, %rd23, %rd17;
	ld.global.f32 	%f6, [%rd25];
	add.f32 	%f7, %f5, %f6;
	fma.rn.f32 	%f8, %f7, 0fBBBB989D, 0f3F000000;
	cvt.sat.f32.f32 	%f9, %f8;
	mov.f32 	%f10, 0f4B400001;
	mov.f32 	%f11, 0f437C0000;
	fma.rm.f32 	%f12, %f9, %f11, %f10;
	add.f32 	%f13, %f12, 0fCB40007F;
	neg.f32 	%f14, %f13;
	fma.rn.f32 	%f15, %f7, 0fBFB8AA3B, %f14;
	fma.rn.f32 	%f16, %f7, 0fB2A57060, %f15;
	mov.b32 	%r10, %f12;
	shl.b32 	%r11, %r10, 23;
	mov.b32 	%f17, %r11;
	ex2.approx.ftz.f32 	%f18, %f16;
	fma.rn.f32 	%f19, %f18, %f17, 0f3F800000;
	rcp.rn.f32 	%f20, %f19;
	st.global.f32 	[%rd3], %f20;
$L__BB4_4:
	ret;

}
	// .globl	_Z8learnGPUffPfS_PiS0_S_S_S_S_iiS_
.visible .entry _Z8learnGPUffPfS_PiS0_S_S_S_S_iiS_(
	.param .f32 _Z8learnGPUffPfS_PiS0_S_S_S_S_iiS__param_0,
	.param .f32 _Z8learnGPUffPfS_PiS0_S_S_S_S_iiS__param_1,
	.param .u64 .ptr .align 1 _Z8learnGPUffPfS_PiS0_S_S_S_S_iiS__param_2,
	.param .u64 .ptr .align 1 _Z8learnGPUffPfS_PiS0_S_S_S_S_iiS__param_3,
	.param .u64 .ptr .align 1 _Z8learnGPUffPfS_PiS0_S_S_S_S_iiS__param_4,
	.param .u64 .ptr .align 1 _Z8learnGPUffPfS_PiS0_S_S_S_S_iiS__param_5,
	.param .u64 .ptr .align 1 _Z8learnGPUffPfS_PiS0_S_S_S_S_iiS__param_6,
	.param .u64 .ptr .align 1 _Z8learnGPUffPfS_PiS0_S_S_S_S_iiS__param_7,
	.param .u64 .ptr .align 1 _Z8learnGPUffPfS_PiS0_S_S_S_S_iiS__param_8,
	.param .u64 .ptr .align 1 _Z8learnGPUffPfS_PiS0_S_S_S_S_iiS__param_9,
	.param .u32 _Z8learnGPUffPfS_PiS0_S_S_S_S_iiS__param_10,
	.param .u32 _Z8learnGPUffPfS_PiS0_S_S_S_S_iiS__param_11,
	.param .u64 .ptr .align 1 _Z8learnGPUffPfS_PiS0_S_S_S_S_iiS__param_12
)
{
	.reg .pred 	%p<4>;
	.reg .b32 	%r<11>;
	.reg .b32 	%f<19>;
	.reg .b64 	%rd<27>;

	ld.param.f32 	%f1, [_Z8learnGPUffPfS_PiS0_S_S_S_S_iiS__param_0];
	ld.param.f32 	%f2, [_Z8learnGPUffPfS_PiS0_S_S_S_S_iiS__param_1];
	ld.param.u64 	%rd2, [_Z8learnGPUffPfS_PiS0_S_S_S_S_iiS__param_3];
	ld.param.u64 	%rd3, [_Z8learnGPUffPfS_PiS0_S_S_S_S_iiS__param_4];
	ld.param.u64 	%rd4, [_Z8learnGPUffPfS_PiS0_S_S_S_S_iiS__param_5];
	ld.param.u64 	%rd5, [_Z8learnGPUffPfS_PiS0_S_S_S_S_iiS__param_6];
	ld.param.u64 	%rd6, [_Z8learnGPUffPfS_PiS0_S_S_S_S_iiS__param_7];
	ld.param.u64 	%rd7, [_Z8learnGPUffPfS_PiS0_S_S_S_S_iiS__param_9];
	ld.param.u32 	%r2, [_Z8learnGPUffPfS_PiS0_S_S_S_S_iiS__param_10];
	ld.param.u32 	%r3, [_Z8learnGPUffPfS_PiS0_S_S_S_S_iiS__param_11];
	mov.u32 	%r4, %ctaid.x;
	mov.u32 	%r5, %ntid.x;
	mov.u32 	%r6, %tid.x;
	mad.lo.s32 	%r7, %r4, %r5, %r6;
	add.s32 	%r1, %r7, %r2;
	add.s32 	%r8, %r3, %r2;
	setp.ge.s32 	%p1, %r1, %r8;
	setp.lt.s32 	%p2, %r1, 0;
	or.pred  	%p3, %p2, %p1;
	@%p3 bra 	$L__BB5_2;
	ld.param.u64 	%rd26, [_Z8learnGPUffPfS_PiS0_S_S_S_S_iiS__param_2];
	cvta.to.global.u64 	%rd8, %rd4;
	cvta.to.global.u64 	%rd9, %rd3;
	cvta.to.global.u64 	%rd10, %rd2;
	cvta.to.global.u64 	%rd11, %rd6;
	cvta.to.global.u64 	%rd12, %rd26;
	cvta.to.global.u64 	%rd13, %rd5;
	cvta.to.global.u64 	%rd14, %rd7;
	mul.wide.u32 	%rd15, %r1, 4;
	add.s64 	%rd16, %rd8, %rd15;
	ld.global.u32 	%r9, [%rd16];
	add.s64 	%rd17, %rd9, %rd15;
	ld.global.u32 	%r10, [%rd17];
	mul.wide.s32 	%rd18, %r10, 4;
	add.s64 	%rd19, %rd10, %rd18;
	ld.global.f32 	%f3, [%rd19];
	add.s64 	%rd20, %rd12, %rd15;
	mul.wide.s32 	%rd21, %r9, 4;
	add.s64 	%rd22, %rd11, %rd21;
	ld.global.f32 	%f4, [%rd22];
	add.s64 	%rd23, %rd13, %rd18;
	ld.global.f32 	%f5, [%rd20];
	mul.f32 	%f6, %f4, %f5;
	atom.global.add.f32 	%f7, [%rd23], %f6;
	ld.global.f32 	%f8, [%rd23];
	mul.f32 	%f9, %f3, %f8;
	mov.f32 	%f10, 0f3F800000;
	sub.f32 	%f11, %f10, %f3;
	mul.f32 	%f12, %f11, %f9;
	add.s64 	%rd24, %rd11, %rd18;
	st.global.f32 	[%rd24], %f12;
	add.s64 	%rd25, %rd14, %rd15;
	mul.f32 	%f13, %f1, %f4;
	ld.global.f32 	%f14, [%rd25];
	mul.f32 	%f15, %f2, %f14;
	fma.rn.f32 	%f16, %f3, %f13, %f15;
	st.global.f32 	[%rd25], %f16;
	ld.global.f32 	%f17, [%rd20];
	add.f32 	%f18, %f17, %f16;
	st.global.f32 	[%rd20], %f18;
$L__BB5_2:
	ret;

}
	// .globl	_Z12learnGPUPostPfS_fii
.visible .entry _Z12learnGPUPostPfS_fii(
	.param .u64 .ptr .align 1 _Z12learnGPUPostPfS_fii_param_0,
	.param .u64 .ptr .align 1 _Z12learnGPUPostPfS_fii_param_1,
	.param .f32 _Z12learnGPUPostPfS_fii_param_2,
	.param .u32 _Z12learnGPUPostPfS_fii_param_3,
	.param .u32 _Z12learnGPUPostPfS_fii_param_4
)
{
	.reg .pred 	%p<4>;
	.reg .b32 	%r<9>;
	.reg .b32 	%f<4>;
	.reg .b64 	%rd<8>;

	ld.param.u64 	%rd1, [_Z12learnGPUPostPfS_fii_param_0];
	ld.param.u64 	%rd2, [_Z12learnGPUPostPfS_fii_param_1];
	ld.param.f32 	%f1, [_Z12learnGPUPostPfS_fii_param_2];
	ld.param.u32 	%r2, [_Z12learnGPUPostPfS_fii_param_3];
	ld.param.u32 	%r3, [_Z12learnGPUPostPfS_fii_param_4];
	mov.u32 	%r4, %ctaid.x;
	mov.u32 	%r5, %ntid.x;
	mov.u32 	%r6, %tid.x;
	mad.lo.s32 	%r7, %r4, %r5, %r6;
	add.s32 	%r1, %r7, %r2;
	add.s32 	%r8, %r3, %r2;
	setp.ge.s32 	%p1, %r1, %r8;
	setp.lt.s32 	%p2, %r1, 0;
	or.pred  	%p3, %p2, %p1;
	@%p3 bra 	$L__BB6_2;
	cvta.to.global.u64 	%rd3, %rd1;
	cvta.to.global.u64 	%rd4, %rd2;
	mul.wide.u32 	%rd5, %r1, 4;
	add.s64 	%rd6, %rd3, %rd5;
	ld.global.f32 	%f2, [%rd6];
	mul.f32 	%f3, %f1, %f2;
	add.s64 	%rd7, %rd4, %rd5;
	st.global.f32 	[%rd7], %f3;
$L__BB6_2:
	ret;

}


// ===== COMPILED SASS (sm_100) =====

	.target	sm_100

	.elftype	@"ET_EXEC"


//--------------------- .note.nv.tkinfo           --------------------------
	.section	.note.nv.tkinfo,"",@"SHT_NOTE"
	.sectionflags	@"SHF_NOTE_NV_TKINFO"
	.tkinfo
        /*0018*/ 	.word	0x00000002
        /*0030*/ 	.string	""
        /*0030*/ 	.string	"ptxas"
        /*0030*/ 	.string	"Cuda compilation tools, release 13.0, V13.0.88"
        /*0030*/ 	.string	"Build cuda_13.0.r13.0/compiler.36424714_0"
        /*0030*/ 	.string	"-arch sm_100 -m 64 "



//--------------------- .note.nv.cuinfo           --------------------------
	.section	.note.nv.cuinfo,"",@"SHT_NOTE"
	.sectionflags	@"SHF_NOTE_NV_CUINFO"
        /*0018*/ 	.short	0x0002
        /*001a*/ 	.short	0x0064
        /*001c*/ 	.short	0x0082
	.zero		2


//--------------------- .nv.info                  --------------------------
	.section	.nv.info,"",@"SHT_CUDA_INFO"
	.align	4


	//----- nvinfo : EIATTR_REGCOUNT
	.align		4
        /*0000*/ 	.byte	0x04, 0x2f
        /*0002*/ 	.short	(.L_10 - .L_9)
	.align		4
.L_9:
        /*0004*/ 	.word	index@(_Z7initRNGjP17curandStateXORWOW)
        /*0008*/ 	.word	0x00000020


	//----- nvinfo : EIATTR_FRAME_SIZE
	.align		4
.L_10:
        /*000c*/ 	.byte	0x04, 0x11
        /*000e*/ 	.short	(.L_12 - .L_11)
	.align		4
.L_11:
        /*0010*/ 	.word	index@(_Z7initRNGjP17curandStateXORWOW)
        /*0014*/ 	.word	0x00000000


	//----- nvinfo : EIATTR_REGCOUNT
	.align		4
.L_12:
        /*0018*/ 	.byte	0x04, 0x2f
        /*001a*/ 	.short	(.L_14 - .L_13)
	.align		4
.L_13:
        /*001c*/ 	.word	index@(_Z6runGPUPfPiS0_S_S_Pbii)
        /*0020*/ 	.word	0x0000000e


	//----- nvinfo : EIATTR_FRAME_SIZE
	.align		4
.L_14:
        /*0024*/ 	.byte	0x04, 0x11
        /*0026*/ 	.short	(.L_16 - .L_15)
	.align		4
.L_15:
        /*0028*/ 	.word	index@(_Z6runGPUPfPiS0_S_S_Pbii)
        /*002c*/ 	.word	0x00000000


	//----- nvinfo : EIATTR_REGCOUNT
	.align		4
.L_16:
        /*0030*/ 	.byte	0x04, 0x2f
        /*0032*/ 	.short	(.L_18 - .L_17)
	.align		4
.L_17:
        /*0034*/ 	.word	index@(_Z10runGPUPostPfS_ii)
        /*0038*/ 	.word	0x0000000f


	//----- nvinfo : EIATTR_FRAME_SIZE
	.align		4
.L_18:
        /*003c*/ 	.byte	0x04, 0x11
        /*003e*/ 	.short	(.L_20 - .L_19)
	.align		4
.L_19:
        /*0040*/ 	.word	index@($__internal_2_$__cuda_sm20_rcp_rn_f32_slowpath)
        /*0044*/ 	.word	0x00000000


	//----- nvinfo : EIATTR_FRAME_SIZE
	.align		4
.L_20:
        /*0048*/ 	.byte	0x04, 0x11
        /*004a*/ 	.short	(.L_22 - .L_21)
	.align		4
.L_21:
        /*004c*/ 	.word	index@(_Z10runGPUPostPfS_ii)
        /*0050*/ 	.word	0x00000000


	//----- nvinfo : EIATTR_REGCOUNT
	.align		4
.L_22:
        /*0054*/ 	.byte	0x04, 0x2f
        /*0056*/ 	.short	(.L_24 - .L_23)
	.align		4
.L_23:
        /*0058*/ 	.word	index@(_Z10runGPUProbPfPiS0_S_S_iiP17curandStateXORWOW)
        /*005c*/ 	.word	0x00000018


	//----- nvinfo : EIATTR_FRAME_SIZE
	.align		4
.L_24:
        /*0060*/ 	.byte	0x04, 0x11
        /*0062*/ 	.short	(.L_26 - .L_25)
	.align		4
.L_25:
        /*0064*/ 	.word	index@($__internal_1_$__cuda_sm20_rcp_rn_f32_slowpath)
        /*0068*/ 	.word	0x00000000


	//----- nvinfo : EIATTR_FRAME_SIZE
	.align		4
.L_26:
        /*006c*/ 	.byte	0x04, 0x11
        /*006e*/ 	.short	(.L_28 - .L_27)
	.align		4
.L_27:
        /*0070*/ 	.word	index@(_Z10runGPUProbPfPiS0_S_S_iiP17curandStateXORWOW)
        /*0074*/ 	.word	0x00000000


	//----- nvinfo : EIATTR_REGCOUNT
	.align		4
.L_28:
        /*0078*/ 	.byte	0x04, 0x2f
        /*007a*/ 	.short	(.L_30 - .L_29)
	.align		4
.L_29:
        /*007c*/ 	.word	index@(_Z15runGPUMultiplexPbPfPiS1_S0_S0_ii)
        /*0080*/ 	.word	0x00000012


	//----- nvinfo : EIATTR_FRAME_SIZE
	.align		4
.L_30:
        /*0084*/ 	.byte	0x04, 0x11
        /*0086*/ 	.short	(.L_32 - .L_31)
	.align		4
.L_31:
        /*0088*/ 	.word	index@($__internal_0_$__cuda_sm20_rcp_rn_f32_slowpath)
        /*008c*/ 	.word	0x00000000


	//----- nvinfo : EIATTR_FRAME_SIZE
	.align		4
.L_32:
        /*0090*/ 	.byte	0x04, 0x11
        /*0092*/ 	.short	(.L_34 - .L_33)
	.align		4
.L_33:
        /*0094*/ 	.word	index@(_Z15runGPUMultiplexPbPfPiS1_S0_S0_ii)
        /*0098*/ 	.word	0x00000000


	//----- nvinfo : EIATTR_REGCOUNT
	.align		4
.L_34:
        /*009c*/ 	.byte	0x04, 0x2f
        /*009e*/ 	.short	(.L_36 - .L_35)
	.align		4
.L_35:
        /*00a0*/ 	.word	index@(_Z8learnGPUffPfS_PiS0_S_S_S_S_iiS_)
        /*00a4*/ 	.word	0x00000016


	//----- nvinfo : EIATTR_FRAME_SIZE
	.align		4
.L_36:
        /*00a8*/ 	.byte	0x04, 0x11
        /*00aa*/ 	.short	(.L_38 - .L_37)
	.align		4
.L_37:
        /*00ac*/ 	.word	index@(_Z8learnGPUffPfS_PiS0_S_S_S_S_iiS_)
        /*00b0*/ 	.word	0x00000000


	//----- nvinfo : EIATTR_REGCOUNT
	.align		4
.L_38:
        /*00b4*/ 	.byte	0x04, 0x2f
        /*00b6*/ 	.short	(.L_40 - .L_39)
	.align		4
.L_39:
        /*00b8*/ 	.word	index@(_Z12learnGPUPostPfS_fii)
        /*00bc*/ 	.word	0x0000000a


	//----- nvinfo : EIATTR_FRAME_SIZE
	.align		4
.L_40:
        /*00c0*/ 	.byte	0x04, 0x11
        /*00c2*/ 	.short	(.L_42 - .L_41)
	.align		4
.L_41:
        /*00c4*/ 	.word	index@(_Z12learnGPUPostPfS_fii)
        /*00c8*/ 	.word	0x00000000


	//----- nvinfo : EIATTR_MIN_STACK_SIZE
	.align		4
.L_42:
        /*00cc*/ 	.byte	0x04, 0x12
        /*00ce*/ 	.short	(.L_44 - .L_43)
	.align		4
.L_43:
        /*00d0*/ 	.word	index@(_Z12learnGPUPostPfS_fii)
        /*00d4*/ 	.word	0x00000000


	//----- nvinfo : EIATTR_MIN_STACK_SIZE
	.align		4
.L_44:
        /*00d8*/ 	.byte	0x04, 0x12
        /*00da*/ 	.short	(.L_46 - .L_45)
	.align		4
.L_45:
        /*00dc*/ 	.word	index@(_Z8learnGPUffPfS_PiS0_S_S_S_S_iiS_)
        /*00e0*/ 	.word	0x00000000


	//----- nvinfo : EIATTR_MIN_STACK_SIZE
	.align		4
.L_46:
        /*00e4*/ 	.byte	0x04, 0x12
        /*00e6*/ 	.short	(.L_48 - .L_47)
	.align		4
.L_47:
        /*00e8*/ 	.word	index@(_Z15runGPUMultiplexPbPfPiS1_S0_S0_ii)
        /*00ec*/ 	.word	0x00000000


	//----- nvinfo : EIATTR_MIN_STACK_SIZE
	.align		4
.L_48:
        /*00f0*/ 	.byte	0x04, 0x12
        /*00f2*/ 	.short	(.L_50 - .L_49)
	.align		4
.L_49:
        /*00f4*/ 	.word	index@(_Z10runGPUProbPfPiS0_S_S_iiP17curandStateXORWOW)
        /*00f8*/ 	.word	0x00000000


	//----- nvinfo : EIATTR_MIN_STACK_SIZE
	.align		4
.L_50:
        /*00fc*/ 	.byte	0x04, 0x12
        /*00fe*/ 	.short	(.L_52 - .L_51)
	.align		4
.L_51:
        /*0100*/ 	.word	index@(_Z10runGPUPostPfS_ii)
        /*0104*/ 	.word	0x00000000


	//----- nvinfo : EIATTR_MIN_STACK_SIZE
	.align		4
.L_52:
        /*0108*/ 	.byte	0x04, 0x12
        /*010a*/ 	.short	(.L_54 - .L_53)
	.align		4
.L_53:
        /*010c*/ 	.word	index@(_Z6runGPUPfPiS0_S_S_Pbii)
        /*0110*/ 	.word	0x00000000


	//----- nvinfo : EIATTR_MIN_STACK_SIZE
	.align		4
.L_54:
        /*0114*/ 	.byte	0x04, 0x12
        /*0116*/ 	.short	(.L_56 - .L_55)
	.align		4
.L_55:
        /*0118*/ 	.word	index@(_Z7initRNGjP17curandStateXORWOW)
        /*011c*/ 	.word	0x00000000
.L_56:


//--------------------- .nv.compat                --------------------------
	.section	.nv.compat,"",@"SHT_CUDA_COMPAT_INFO"
	.align	4
        /*0000*/ 	.byte	0x02, 0x09, 0x00, 0x00, 0x02, 0x02, 0x01, 0x00, 0x02, 0x05, 0x05, 0x00, 0x03, 0x07, 0x01, 0x01
        /*0010*/ 	.byte	0x02, 0x03, 0x00, 0x00, 0x02, 0x06, 0x01, 0x00, 0x04, 0x0b, 0x08, 0x00, 0x09, 0x00, 0x00, 0x00
        /*0020*/ 	.byte	0x00, 0x00, 0x00, 0x00


//--------------------- .nv.info._Z12learnGPUPostPfS_fii --------------------------
	.section	.nv.info._Z12learnGPUPostPfS_fii,"",@"SHT_CUDA_INFO"
	.sectionflags	@""
	.align	4


	//----- nvinfo : EIATTR_CUDA_API_VERSION
	.align		4
        /*0000*/ 	.byte	0x04, 0x37
        /*0002*/ 	.short	(.L_58 - .L_57)
.L_57:
        /*0004*/ 	.word	0x00000082


	//----- nvinfo : EIATTR_KPARAM_INFO
	.align		4
.L_58:
        /*0008*/ 	.byte	0x04, 0x17
        /*000a*/ 	.short	(.L_60 - .L_59)
.L_59:
        /*000c*/ 	.word	0x00000000
        /*0010*/ 	.short	0x0004
        /*0012*/ 	.short	0x0018
        /*0014*/ 	.byte	0x00, 0xf0, 0x11, 0x00


	//----- nvinfo : EIATTR_KPARAM_INFO
	.align		4
.L_60:
        /*0018*/ 	.byte	0x04, 0x17
        /*001a*/ 	.short	(.L_62 - .L_61)
.L_61:
        /*001c*/ 	.word	0x00000000
        /*0020*/ 	.short	0x0003
        /*0022*/ 	.short	0x0014
        /*0024*/ 	.byte	0x00, 0xf0, 0x11, 0x00


	//----- nvinfo : EIATTR_KPARAM_INFO
	.align		4
.L_62:
        /*0028*/ 	.byte	0x04, 0x17
        /*002a*/ 	.short	(.L_64 - .L_63)
.L_63:
        /*002c*/ 	.word	0x00000000
        /*0030*/ 	.short	0x0002
        /*0032*/ 	.short	0x0010
        /*0034*/ 	.byte	0x00, 0xf0, 0x11, 0x00


	//----- nvinfo : EIATTR_KPARAM_INFO
	.align		4
.L_64:
        /*0038*/ 	.byte	0x04, 0x17
        /*003a*/ 	.short	(.L_66 - .L_65)
.L_65:
        /*003c*/ 	.word	0x00000000
        /*0040*/ 	.short	0x0001
        /*0042*/ 	.short	0x0008
        /*0044*/ 	.byte	0x00, 0xf5, 0x21, 0x00


	//----- nvinfo : EIATTR_KPARAM_INFO
	.align		4
.L_66:
        /*0048*/ 	.byte	0x04, 0x17
        /*004a*/ 	.short	(.L_68 - .L_67)
.L_67:
        /*004c*/ 	.word	0x00000000
        /*0050*/ 	.short	0x0000
        /*0052*/ 	.short	0x0000
        /*0054*/ 	.byte	0x00, 0xf5, 0x21, 0x00


	//----- nvinfo : EIATTR_SPARSE_MMA_MASK
	.align		4
.L_68:
        /*0058*/ 	.byte	0x03, 0x50
        /*005a*/ 	.short	0x0000


	//----- nvinfo : EIATTR_MAXREG_COUNT
	.align		4
        /*005c*/ 	.byte	0x03, 0x1b
        /*005e*/ 	.short	0x00ff


	//----- nvinfo : EIATTR_MERCURY_ISA_VERSION
	.align		4
        /*0060*/ 	.byte	0x03, 0x5f
        /*0062*/ 	.short	0x0101


	//----- nvinfo : EIATTR_VRC_CTA_INIT_COUNT
	.align		4
        /*0064*/ 	.byte	0x02, 0x4a
	.zero		1
	.zero		1


	//----- nvinfo : EIATTR_EXIT_INSTR_OFFSETS
	.align		4
        /*0068*/ 	.byte	0x04, 0x1c
        /*006a*/ 	.short	(.L_70 - .L_69)


	//   ....[0]....
.L_69:
        /*006c*/ 	.word	0x000000b0


	//   ....[1]....
        /*0070*/ 	.word	0x00000150


	//----- nvinfo : EIATTR_CBANK_PARAM_SIZE
	.align		4
.L_70:
        /*0074*/ 	.byte	0x03, 0x19
        /*0076*/ 	.short	0x001c


	//----- nvinfo : EIATTR_PARAM_CBANK
	.align		4
        /*0078*/ 	.byte	0x04, 0x0a
        /*007a*/ 	.short	(.L_72 - .L_71)
	.align		4
.L_71:
        /*007c*/ 	.word	index@(.nv.constant0._Z12learnGPUPostPfS_fii)
        /*0080*/ 	.short	0x0380
        /*0082*/ 	.short	0x001c


	//----- nvinfo : EIATTR_SW_WAR
	.align		4
.L_72:
        /*0084*/ 	.byte	0x04, 0x36
        /*0086*/ 	.short	(.L_74 - .L_73)
.L_73:
        /*0088*/ 	.word	0x00000008
.L_74:


//--------------------- .nv.info._Z8learnGPUffPfS_PiS0_S_S_S_S_iiS_ --------------------------
	.section	.nv.info._Z8learnGPUffPfS_PiS0_S_S_S_S_iiS_,"",@"SHT_CUDA_INFO"
	.sectionflags	@""
	.align	4


	//----- nvinfo : EIATTR_CUDA_API_VERSION
	.align		4
        /*0000*/ 	.byte	0x04, 0x37
        /*0002*/ 	.short	(.L_76 - .L_75)
.L_75:
        /*0004*/ 	.word	0x00000082


	//----- nvinfo : EIATTR_KPARAM_INFO
	.align		4
.L_76:
        /*0008*/ 	.byte	0x04, 0x17
        /*000a*/ 	.short	(.L_78 - .L_77)
.L_77:
        /*000c*/ 	.word	0x00000000
        /*0010*/ 	.short	0x000c
        /*0012*/ 	.short	0x0050
        /*0014*/ 	.byte	0x00, 0xf5, 0x21, 0x00


	//----- nvinfo : EIATTR_KPARAM_INFO
	.align		4
.L_78:
        /*0018*/ 	.byte	0x04, 0x17
        /*001a*/ 	.short	(.L_80 - .L_79)
.L_79:
        /*001c*/ 	.word	0x00000000
        /*0020*/ 	.short	0x000b
        /*0022*/ 	.short	0x004c
        /*0024*/ 	.byte	0x00, 0xf0, 0x11, 0x00


	//----- nvinfo : EIATTR_KPARAM_INFO
	.align		4
.L_80:
        /*0028*/ 	.byte	0x04, 0x17
        /*002a*/ 	.short	(.L_82 - .L_81)
.L_81:
        /*002c*/ 	.word	0x00000000
        /*0030*/ 	.short	0x000a
        /*0032*/ 	.short	0x0048
        /*0034*/ 	.byte	0x00, 0xf0, 0x11, 0x00


	//----- nvinfo : EIATTR_KPARAM_INFO
	.align		4
.L_82:
        /*0038*/ 	.byte	0x04, 0x17
        /*003a*/ 	.short	(.L_84 - .L_83)
.L_83:
        /*003c*/ 	.word	0x00000000
        /*0040*/ 	.short	0x0009
        /*0042*/ 	.short	0x0040
        /*0044*/ 	.byte	0x00, 0xf5, 0x21, 0x00


	//----- nvinfo : EIATTR_KPARAM_INFO
	.align		4
.L_84:
        /*0048*/ 	.byte	0x04, 0x17
        /*004a*/ 	.short	(.L_86 - .L_85)
.L_85:
        /*004c*/ 	.word	0x00000000
        /*0050*/ 	.short	0x0008
        /*0052*/ 	.short	0x0038
        /*0054*/ 	.byte	0x00, 0xf5, 0x21, 0x00


	//----- nvinfo : EIATTR_KPARAM_INFO
	.align		4
.L_86:
        /*0058*/ 	.byte	0x04, 0x17
        /*005a*/ 	.short	(.L_88 - .L_87)
.L_87:
        /*005c*/ 	.word	0x00000000
        /*0060*/ 	.short	0x0007
        /*0062*/ 	.short	0x0030
        /*0064*/ 	.byte	0x00, 0xf5, 0x21, 0x00


	//----- nvinfo : EIATTR_KPARAM_INFO
	.align		4
.L_88:
        /*0068*/ 	.byte	0x04, 0x17
        /*006a*/ 	.short	(.L_90 - .L_89)
.L_89:
        /*006c*/ 	.word	0x00000000
        /*0070*/ 	.short	0x0006
        /*0072*/ 	.short	0x0028
        /*0074*/ 	.byte	0x00, 0xf5, 0x21, 0x00


	//----- nvinfo : EIATTR_KPARAM_INFO
	.align		4
.L_90:
        /*0078*/ 	.byte	0x04, 0x17
        /*007a*/ 	.short	(.L_92 - .L_91)
.L_91:
        /*007c*/ 	.word	0x00000000
        /*0080*/ 	.short	0x0005
        /*0082*/ 	.short	0x0020
        /*0084*/ 	.byte	0x00, 0xf5, 0x21, 0x00


	//----- nvinfo : EIATTR_KPARAM_INFO
	.align		4
.L_92:
        /*0088*/ 	.byte	0x04, 0x17
        /*008a*/ 	.short	(.L_94 - .L_93)
.L_93:
        /*008c*/ 	.word	0x00000000
        /*0090*/ 	.short	0x0004
        /*0092*/ 	.short	0x0018
        /*0094*/ 	.byte	0x00, 0xf5, 0x21, 0x00


	//----- nvinfo : EIATTR_KPARAM_INFO
	.align		4
.L_94:
        /*0098*/ 	.byte	0x04, 0x17
        /*009a*/ 	.short	(.L_96 - .L_95)
.L_95:
        /*009c*/ 	.word	0x00000000
        /*00a0*/ 	.short	0x0003
        /*00a2*/ 	.short	0x0010
        /*00a4*/ 	.byte	0x00, 0xf5, 0x21, 0x00


	//----- nvinfo : EIATTR_KPARAM_INFO
	.align		4
.L_96:
        /*00a8*/ 	.byte	0x04, 0x17
        /*00aa*/ 	.short	(.L_98 - .L_97)
.L_97:
        /*00ac*/ 	.word	0x00000000
        /*00b0*/ 	.short	0x0002
        /*00b2*/ 	.short	0x0008
        /*00b4*/ 	.byte	0x00, 0xf5, 0x21, 0x00


	//----- nvinfo : EIATTR_KPARAM_INFO
	.align		4
.L_98:
        /*00b8*/ 	.byte	0x04, 0x17
        /*00ba*/ 	.short	(.L_100 - .L_99)
.L_99:
        /*00bc*/ 	.word	0x00000000
        /*00c0*/ 	.short	0x0001
        /*00c2*/ 	.short	0x0004
        /*00c4*/ 	.byte	0x00, 0xf0, 0x11, 0x00


	//----- nvinfo : EIATTR_KPARAM_INFO
	.align		4
.L_100:
        /*00c8*/ 	.byte	0x04, 0x17
        /*00ca*/ 	.short	(.L_102 - .L_101)
.L_101:
        /*00cc*/ 	.word	0x00000000
        /*00d0*/ 	.short	0x0000
        /*00d2*/ 	.short	0x0000
        /*00d4*/ 	.byte	0x00, 0xf0, 0x11, 0x00


	//----- nvinfo : EIATTR_SPARSE_MMA_MASK
	.align		4
.L_102:
        /*00d8*/ 	.byte	0x03, 0x50
        /*00da*/ 	.short	0x0000


	//----- nvinfo : EIATTR_MAXREG_COUNT
	.align		4
        /*00dc*/ 	.byte	0x03, 0x1b
        /*00de*/ 	.short	0x00ff


	//----- nvinfo : EIATTR_MERCURY_ISA_VERSION
	.align		4
        /*00e0*/ 	.byte	0x03, 0x5f
        /*00e2*/ 	.short	0x0101


	//----- nvinfo : EIATTR_VRC_CTA_INIT_COUNT
	.align		4
        /*00e4*/ 	.byte	0x02, 0x4a
	.zero		1
	.zero		1


	//----- nvinfo : EIATTR_EXIT_INSTR_OFFSETS
	.align		4
        /*00e8*/ 	.byte	0x04, 0x1c
        /*00ea*/ 	.short	(.L_104 - .L_103)


	//   ....[0]....
.L_103:
        /*00ec*/ 	.word	0x000000a0


	//   ....[1]....
        /*00f0*/ 	.word	0x00000300


	//----- nvinfo : EIATTR_CBANK_PARAM_SIZE
	.align		4
.L_104:
        /*00f4*/ 	.byte	0x03, 0x19
        /*00f6*/ 	.short	0x0058


	//----- nvinfo : EIATTR_PARAM_CBANK
	.align		4
        /*00f8*/ 	.byte	0x04, 0x0a
        /*00fa*/ 	.short	(.L_106 - .L_105)
	.align		4
.L_105:
        /*00fc*/ 	.word	index@(.nv.constant0._Z8learnGPUffPfS_PiS0_S_S_S_S_iiS_)
        /*0100*/ 	.short	0x0380
        /*0102*/ 	.short	0x0058


	//----- nvinfo : EIATTR_SW_WAR
	.align		4
.L_106:
        /*0104*/ 	.byte	0x04, 0x36
        /*0106*/ 	.short	(.L_108 - .L_107)
.L_107:
        /*0108*/ 	.word	0x00000008
.L_108:


//--------------------- .nv.info._Z15runGPUMultiplexPbPfPiS1_S0_S0_ii --------------------------
	.section	.nv.info._Z15runGPUMultiplexPbPfPiS1_S0_S0_ii,"",@"SHT_CUDA_INFO"
	.sectionflags	@""
	.align	4


	//----- nvinfo : EIATTR_CUDA_API_VERSION
	.align		4
        /*0000*/ 	.byte	0x04, 0x37
        /*0002*/ 	.short	(.L_110 - .L_109)
.L_109:
        /*0004*/ 	.word	0x00000082


	//----- nvinfo : EIATTR_KPARAM_INFO
	.align		4
.L_110:
        /*0008*/ 	.byte	0x04, 0x17
        /*000a*/ 	.short	(.L_112 - .L_111)
.L_111:
        /*000c*/ 	.word	0x00000000
        /*0010*/ 	.short	0x0007
        /*0012*/ 	.short	0x0034
        /*0014*/ 	.byte	0x00, 0xf0, 0x11, 0x00


	//----- nvinfo : EIATTR_KPARAM_INFO
	.align		4
.L_112:
        /*0018*/ 	.byte	0x04, 0x17
        /*001a*/ 	.short	(.L_114 - .L_113)
.L_113:
        /*001c*/ 	.word	0x00000000
        /*0020*/ 	.short	0x0006
        /*0022*/ 	.short	0x0030
        /*0024*/ 	.byte	0x00, 0xf0, 0x11, 0x00


	//----- nvinfo : EIATTR_KPARAM_INFO
	.align		4
.L_114:
        /*0028*/ 	.byte	0x04, 0x17
        /*002a*/ 	.short	(.L_116 - .L_115)
.L_115:
        /*002c*/ 	.word	0x00000000
        /*0030*/ 	.short	0x0005
        /*0032*/ 	.short	0x0028
        /*0034*/ 	.byte	0x00, 0xf5, 0x21, 0x00


	//----- nvinfo : EIATTR_KPARAM_INFO
	.align		4
.L_116:
        /*0038*/ 	.byte	0x04, 0x17
        /*003a*/ 	.short	(.L_118 - .L_117)
.L_117:
        /*003c*/ 	.word	0x00000000
        /*0040*/ 	.short	0x0004
        /*0042*/ 	.short	0x0020
        /*0044*/ 	.byte	0x00, 0xf5, 0x21, 0x00


	//----- nvinfo : EIATTR_KPARAM_INFO
	.align		4
.L_118:
        /*0048*/ 	.byte	0x04, 0x17
        /*004a*/ 	.short	(.L_120 - .L_119)
.L_119:
        /*004c*/ 	.word	0x00000000
        /*0050*/ 	.short	0x0003
        /*0052*/ 	.short	0x0018
        /*0054*/ 	.byte	0x00, 0xf5, 0x21, 0x00


	//----- nvinfo : EIATTR_KPARAM_INFO
	.align		4
.L_120:
        /*0058*/ 	.byte	0x04, 0x17
        /*005a*/ 	.short	(.L_122 - .L_121)
.L_121:
        /*005c*/ 	.word	0x00000000
        /*0060*/ 	.short	0x0002
        /*0062*/ 	.short	0x0010
        /*0064*/ 	.byte	0x00, 0xf5, 0x21, 0x00


	//----- nvinfo : EIATTR_KPARAM_INFO
	.align		4
.L_122:
        /*0068*/ 	.byte	0x04, 0x17
        /*006a*/ 	.short	(.L_124 - .L_123)
.L_123:
        /*006c*/ 	.word	0x00000000
        /*0070*/ 	.short	0x0001
        /*0072*/ 	.short	0x0008
        /*0074*/ 	.byte	0x00, 0xf5, 0x21, 0x00


	//----- nvinfo : EIATTR_KPARAM_INFO
	.align		4
.L_124:
        /*0078*/ 	.byte	0x04, 0x17
        /*007a*/ 	.short	(.L_126 - .L_125)
.L_125:
        /*007c*/ 	.word	0x00000000
        /*0080*/ 	.short	0x0000
        /*0082*/ 	.short	0x0000
        /*0084*/ 	.byte	0x00, 0xf5, 0x21, 0x00


	//----- nvinfo : EIATTR_SPARSE_MMA_MASK
	.align		4
.L_126:
        /*0088*/ 	.byte	0x03, 0x50
        /*008a*/ 	.short	0x0000


	//----- nvinfo : EIATTR_MAXREG_COUNT
	.align		4
        /*008c*/ 	.byte	0x03, 0x1b
        /*008e*/ 	.short	0x00ff


	//----- nvinfo : EIATTR_MERCURY_ISA_VERSION
	.align		4
        /*0090*/ 	.byte	0x03, 0x5f
        /*0092*/ 	.short	0x0101


	//----- nvinfo : EIATTR_VRC_CTA_INIT_COUNT
	.align		4
        /*0094*/ 	.byte	0x02, 0x4a
	.zero		1
	.zero		1


	//----- nvinfo : EIATTR_EXIT_INSTR_OFFSETS
	.align		4
        /*0098*/ 	.byte	0x04, 0x1c
        /*009a*/ 	.short	(.L_128 - .L_127)


	//   ....[0]....
.L_127:
        /*009c*/ 	.word	0x00000080


	//   ....[1]....
        /*00a0*/ 	.word	0x000003e0


	//----- nvinfo : EIATTR_CRS_STACK_SIZE
	.align		4
.L_128:
        /*00a4*/ 	.byte	0x04, 0x1e
        /*00a6*/ 	.short	(.L_130 - .L_129)
.L_129:
        /*00a8*/ 	.word	0x00000000


	//----- nvinfo : EIATTR_CBANK_PARAM_SIZE
	.align		4
.L_130:
        /*00ac*/ 	.byte	0x03, 0x19
        /*00ae*/ 	.short	0x0038


	//----- nvinfo : EIATTR_PARAM_CBANK
	.align		4
        /*00b0*/ 	.byte	0x04, 0x0a
        /*00b2*/ 	.short	(.L_132 - .L_131)
	.align		4
.L_131:
        /*00b4*/ 	.word	index@(.nv.constant0._Z15runGPUMultiplexPbPfPiS1_S0_S0_ii)
        /*00b8*/ 	.short	0x0380
        /*00ba*/ 	.short	0x0038


	//----- nvinfo : EIATTR_SW_WAR
	.align		4
.L_132:
        /*00bc*/ 	.byte	0x04, 0x36
        /*00be*/ 	.short	(.L_134 - .L_133)
.L_133:
        /*00c0*/ 	.word	0x00000008
.L_134:


//--------------------- .nv.info._Z10runGPUProbPfPiS0_S_S_iiP17curandStateXORWOW --------------------------
	.section	.nv.info._Z10runGPUProbPfPiS0_S_S_iiP17curandStateXORWOW,"",@"SHT_CUDA_INFO"
	.sectionflags	@""
	.align	4


	//----- nvinfo : EIATTR_CUDA_API_VERSION
	.align		4
        /*0000*/ 	.byte	0x04, 0x37
        /*0002*/ 	.short	(.L_136 - .L_135)
.L_135:
        /*0004*/ 	.word	0x00000082


	//----- nvinfo : EIATTR_KPARAM_INFO
	.align		4
.L_136:
        /*0008*/ 	.byte	0x04, 0x17
        /*000a*/ 	.short	(.L_138 - .L_137)
.L_137:
        /*000c*/ 	.word	0x00000000
        /*0010*/ 	.short	0x0007
        /*0012*/ 	.short	0x0030
        /*0014*/ 	.byte	0x00, 0xf5, 0x21, 0x00


	//----- nvinfo : EIATTR_KPARAM_INFO
	.align		4
.L_138:
        /*0018*/ 	.byte	0x04, 0x17
        /*001a*/ 	.short	(.L_140 - .L_139)
.L_139:
        /*001c*/ 	.word	0x00000000
        /*0020*/ 	.short	0x0006
        /*0022*/ 	.short	0x002c
        /*0024*/ 	.byte	0x00, 0xf0, 0x11, 0x00


	//----- nvinfo : EIATTR_KPARAM_INFO
	.align		4
.L_140:
        /*0028*/ 	.byte	0x04, 0x17
        /*002a*/ 	.short	(.L_142 - .L_141)
.L_141:
        /*002c*/ 	.word	0x00000000
        /*0030*/ 	.short	0x0005
        /*0032*/ 	.short	0x0028
        /*0034*/ 	.byte	0x00, 0xf0, 0x11, 0x00


	//----- nvinfo : EIATTR_KPARAM_INFO
	.align		4
.L_142:
        /*0038*/ 	.byte	0x04, 0x17
        /*003a*/ 	.short	(.L_144 - .L_143)
.L_143:
        /*003c*/ 	.word	0x00000000
        /*0040*/ 	.short	0x0004
        /*0042*/ 	.short	0x0020
        /*0044*/ 	.byte	0x00, 0xf5, 0x21, 0x00


	//----- nvinfo : EIATTR_KPARAM_INFO
	.align		4
.L_144:
        /*0048*/ 	.byte	0x04, 0x17
        /*004a*/ 	.short	(.L_146 - .L_145)
.L_145:
        /*004c*/ 	.word	0x00000000
        /*0050*/ 	.short	0x0003
        /*0052*/ 	.short	0x0018
        /*0054*/ 	.byte	0x00, 0xf5, 0x21, 0x00


	//----- nvinfo : EIATTR_KPARAM_INFO
	.align		4
.L_146:
        /*0058*/ 	.byte	0x04, 0x17
        /*005a*/ 	.short	(.L_148 - .L_147)
.L_147:
        /*005c*/ 	.word	0x00000000
        /*0060*/ 	.short	0x0002
        /*0062*/ 	.short	0x0010
        /*0064*/ 	.byte	0x00, 0xf5, 0x21, 0x00


	//----- nvinfo : EIATTR_KPARAM_INFO
	.align		4
.L_148:
        /*0068*/ 	.byte	0x04, 0x17
        /*006a*/ 	.short	(.L_150 - .L_149)
.L_149:
        /*006c*/ 	.word	0x00000000
        /*0070*/ 	.short	0x0001
        /*0072*/ 	.short	0x0008
        /*0074*/ 	.byte	0x00, 0xf5, 0x21, 0x00


	//----- nvinfo : EIATTR_KPARAM_INFO
	.align		4
.L_150:
        /*0078*/ 	.byte	0x04, 0x17
        /*007a*/ 	.short	(.L_152 - .L_151)
.L_151:
        /*007c*/ 	.word	0x00000000
        /*0080*/ 	.short	0x0000
        /*0082*/ 	.short	0x0000
        /*0084*/ 	.byte	0x00, 0xf5, 0x21, 0x00


	//----- nvinfo : EIATTR_SPARSE_MMA_MASK
	.align		4
.L_152:
        /*0088*/ 	.byte	0x03, 0x50
        /*008a*/ 	.short	0x0000


	//----- nvinfo : EIATTR_MAXREG_COUNT
	.align		4
        /*008c*/ 	.byte	0x03, 0x1b
        /*008e*/ 	.short	0x00ff


	//----- nvinfo : EIATTR_MERCURY_ISA_VERSION
	.align		4
        /*0090*/ 	.byte	0x03, 0x5f
        /*0092*/ 	.short	0x0101


	//----- nvinfo : EIATTR_VRC_CTA_INIT_COUNT
	.align		4
        /*0094*/ 	.byte	0x02, 0x4a
	.zero		1
	.zero		1


	//----- nvinfo : EIATTR_EXIT_INSTR_OFFSETS
	.align		4
        /*0098*/ 	.byte	0x04, 0x1c
        /*009a*/ 	.short	(.L_154 - .L_153)


	//   ....[0]....
.L_153:
        /*009c*/ 	.word	0x00000080


	//   ....[1]....
        /*00a0*/ 	.word	0x00000500


	//----- nvinfo : EIATTR_CRS_STACK_SIZE
	.align		4
.L_154:
        /*00a4*/ 	.byte	0x04, 0x1e
        /*00a6*/ 	.short	(.L_156 - .L_155)
.L_155:
        /*00a8*/ 	.word	0x00000000


	//----- nvinfo : EIATTR_CBANK_PARAM_SIZE
	.align		4
.L_156:
        /*00ac*/ 	.byte	0x03, 0x19
        /*00ae*/ 	.short	0x0038


	//----- nvinfo : EIATTR_PARAM_CBANK
	.align		4
        /*00b0*/ 	.byte	0x04, 0x0a
        /*00b2*/ 	.short	(.L_158 - .L_157)
	.align		4
.L_157:
        /*00b4*/ 	.word	index@(.nv.constant0._Z10runGPUProbPfPiS0_S_S_iiP17curandStateXORWOW)
        /*00b8*/ 	.short	0x0380
        /*00ba*/ 	.short	0x0038


	//----- nvinfo : EIATTR_SW_WAR
	.align		4
.L_158:
        /*00bc*/ 	.byte	0x04, 0x36
        /*00be*/ 	.short	(.L_160 - .L_159)
.L_159:
        /*00c0*/ 	.word	0x00000008
.L_160:


//--------------------- .nv.info._Z10runGPUPostPfS_ii --------------------------
	.section	.nv.info._Z10runGPUPostPfS_ii,"",@"SHT_CUDA_INFO"
	.sectionflags	@""
	.align	4


	//----- nvinfo : EIATTR_CUDA_API_VERSION
	.align		4
        /*0000*/ 	.byte	0x04, 0x37
        /*0002*/ 	.short	(.L_162 - .L_161)
.L_161:
        /*0004*/ 	.word	0x00000082


	//----- nvinfo : EIATTR_KPARAM_INFO
	.align		4
.L_162:
        /*0008*/ 	.byte	0x04, 0x17
        /*000a*/ 	.short	(.L_164 - .L_163)
.L_163:
        /*000c*/ 	.word	0x00000000
        /*0010*/ 	.short	0x0003
        /*0012*/ 	.short	0x0014
        /*0014*/ 	.byte	0x00, 0xf0, 0x11, 0x00


	//----- nvinfo : EIATTR_KPARAM_INFO
	.align		4
.L_164:
        /*0018*/ 	.byte	0x04, 0x17
        /*001a*/ 	.short	(.L_166 - .L_165)
.L_165:
        /*001c*/ 	.word	0x00000000
        /*0020*/ 	.short	0x0002
        /*0022*/ 	.short	0x0010
        /*0024*/ 	.byte	0x00, 0xf0, 0x11, 0x00


	//----- nvinfo : EIATTR_KPARAM_INFO
	.align		4
.L_166:
        /*0028*/ 	.byte	0x04, 0x17
        /*002a*/ 	.short	(.L_168 - .L_167)
.L_167:
        /*002c*/ 	.word	0x00000000
        /*0030*/ 	.short	0x0001
        /*0032*/ 	.short	0x0008
        /*0034*/ 	.byte	0x00, 0xf5, 0x21, 0x00


	//----- nvinfo : EIATTR_KPARAM_INFO
	.align		4
.L_168:
        /*0038*/ 	.byte	0x04, 0x17
        /*003a*/ 	.short	(.L_170 - .L_169)
.L_169:
        /*003c*/ 	.word	0x00000000
        /*0040*/ 	.short	0x0000
        /*0042*/ 	.short	0x0000
        /*0044*/ 	.byte	0x00, 0xf5, 0x21, 0x00


	//----- nvinfo : EIATTR_SPARSE_MMA_MASK
	.align		4
.L_170:
        /*0048*/ 	.byte	0x03, 0x50
        /*004a*/ 	.short	0x0000


	//----- nvinfo : EIATTR_MAXREG_COUNT
	.align		4
        /*004c*/ 	.byte	0x03, 0x1b
        /*004e*/ 	.short	0x00ff


	//----- nvinfo : EIATTR_MERCURY_ISA_VERSION
	.align		4
        /*0050*/ 	.byte	0x03, 0x5f
        /*0052*/ 	.short	0x0101


	//----- nvinfo : EIATTR_VRC_CTA_INIT_COUNT
	.align		4
        /*0054*/ 	.byte	0x02, 0x4a
	.zero		1
	.zero		1


	//----- nvinfo : EIATTR_EXIT_INSTR_OFFSETS
	.align		4
        /*0058*/ 	.byte	0x04, 0x1c
        /*005a*/ 	.short	(.L_172 - .L_171)


	//   ....[0]....
.L_171:
        /*005c*/ 	.word	0x00000080


	//   ....[1]....
        /*0060*/ 	.word	0x00000290


	//----- nvinfo : EIATTR_CRS_STACK_SIZE
	.align		4
.L_172:
        /*0064*/ 	.byte	0x04, 0x1e
        /*0066*/ 	.short	(.L_174 - .L_173)
.L_173:
        /*0068*/ 	.word	0x00000000


	//----- nvinfo : EIATTR_CBANK_PARAM_SIZE
	.align		4
.L_174:
        /*006c*/ 	.byte	0x03, 0x19
        /*006e*/ 	.short	0x0018


	//----- nvinfo : EIATTR_PARAM_CBANK
	.align		4
        /*0070*/ 	.byte	0x04, 0x0a
        /*0072*/ 	.short	(.L_176 - .L_175)
	.align		4
.L_175:
        /*0074*/ 	.word	index@(.nv.constant0._Z10runGPUPostPfS_ii)
        /*0078*/ 	.short	0x0380
        /*007a*/ 	.short	0x0018


	//----- nvinfo : EIATTR_SW_WAR
	.align		4
.L_176:
        /*007c*/ 	.byte	0x04, 0x36
        /*007e*/ 	.short	(.L_178 - .L_177)
.L_177:
        /*0080*/ 	.word	0x00000008
.L_178:


//--------------------- .nv.info._Z6runGPUPfPiS0_S_S_Pbii --------------------------
	.section	.nv.info._Z6runGPUPfPiS0_S_S_Pbii,"",@"SHT_CUDA_INFO"
	.sectionflags	@""
	.align	4


	//----- nvinfo : EIATTR_CUDA_API_VERSION
	.align		4
        /*0000*/ 	.byte	0x04, 0x37
        /*0002*/ 	.short	(.L_180 - .L_179)
.L_179:
        /*0004*/ 	.word	0x00000082


	//----- nvinfo : EIATTR_KPARAM_INFO
	.align		4
.L_180:
        /*0008*/ 	.byte	0x04, 0x17
        /*000a*/ 	.short	(.L_182 - .L_181)
.L_181:
        /*000c*/ 	.word	0x00000000
        /*0010*/ 	.short	0x0007
        /*0012*/ 	.short	0x0034
        /*0014*/ 	.byte	0x00, 0xf0, 0x11, 0x00


	//----- nvinfo : EIATTR_KPARAM_INFO
	.align		4
.L_182:
        /*0018*/ 	.byte	0x04, 0x17
        /*001a*/ 	.short	(.L_184 - .L_183)
.L_183:
        /*001c*/ 	.word	0x00000000
        /*0020*/ 	.short	0x0006
        /*0022*/ 	.short	0x0030
        /*0024*/ 	.byte	0x00, 0xf0, 0x11, 0x00


	//----- nvinfo : EIATTR_KPARAM_INFO
	.align		4
.L_184:
        /*0028*/ 	.byte	0x04, 0x17
        /*002a*/ 	.short	(.L_186 - .L_185)
.L_185:
        /*002c*/ 	.word	0x00000000
        /*0030*/ 	.short	0x0005
        /*0032*/ 	.short	0x0028
        /*0034*/ 	.byte	0x00, 0xf5, 0x21, 0x00


	//----- nvinfo : EIATTR_KPARAM_INFO
	.align		4
.L_186:
        /*0038*/ 	.byte	0x04, 0x17
        /*003a*/ 	.short	(.L_188 - .L_187)
.L_187:
        /*003c*/ 	.word	0x00000000
        /*0040*/ 	.short	0x0004
        /*0042*/ 	.short	0x0020
        /*0044*/ 	.byte	0x00, 0xf5, 0x21, 0x00


	//----- nvinfo : EIATTR_KPARAM_INFO
	.align		4
.L_188:
        /*0048*/ 	.byte	0x04, 0x17
        /*004a*/ 	.short	(.L_190 - .L_189)
.L_189:
        /*004c*/ 	.word	0x00000000
        /*0050*/ 	.short	0x0003
        /*0052*/ 	.short	0x0018
        /*0054*/ 	.byte	0x00, 0xf5, 0x21, 0x00


	//----- nvinfo : EIATTR_KPARAM_INFO
	.align		4
.L_190:
        /*0058*/ 	.byte	0x04, 0x17
        /*005a*/ 	.short	(.L_192 - .L_191)
.L_191:
        /*005c*/ 	.word	0x00000000
        /*0060*/ 	.short	0x0002
        /*0062*/ 	.short	0x0010
        /*0064*/ 	.byte	0x00, 0xf5, 0x21, 0x00


	//----- nvinfo : EIATTR_KPARAM_INFO
	.align		4
.L_192:
        /*0068*/ 	.byte	0x04, 0x17
        /*006a*/ 	.short	(.L_194 - .L_193)
.L_193:
        /*006c*/ 	.word	0x00000000
        /*0070*/ 	.short	0x0001
        /*0072*/ 	.short	0x0008
        /*0074*/ 	.byte	0x00, 0xf5, 0x21, 0x00


	//----- nvinfo : EIATTR_KPARAM_INFO
	.align		4
.L_194:
        /*0078*/ 	.byte	0x04, 0x17
        /*007a*/ 	.short	(.L_196 - .L_195)
.L_195:
        /*007c*/ 	.word	0x00000000
        /*0080*/ 	.short	0x0000
        /*0082*/ 	.short	0x0000
        /*0084*/ 	.byte	0x00, 0xf5, 0x21, 0x00


	//----- nvinfo : EIATTR_SPARSE_MMA_MASK
	.align		4
.L_196:
        /*0088*/ 	.byte	0x03, 0x50
        /*008a*/ 	.short	0x0000


	//----- nvinfo : EIATTR_MAXREG_COUNT
	.align		4
        /*008c*/ 	.byte	0x03, 0x1b
        /*008e*/ 	.short	0x00ff


	//----- nvinfo : EIATTR_MERCURY_ISA_VERSION
	.align		4
        /*0090*/ 	.byte	0x03, 0x5f
        /*0092*/ 	.short	0x0101


	//----- nvinfo : EIATTR_VRC_CTA_INIT_COUNT
	.align		4
        /*0094*/ 	.byte	0x02, 0x4a
	.zero		1
	.zero		1


	//----- nvinfo : EIATTR_EXIT_INSTR_OFFSETS
	.align		4
        /*0098*/ 	.byte	0x04, 0x1c
        /*009a*/ 	.short	(.L_198 - .L_197)


	//   ....[0]....
.L_197:
        /*009c*/ 	.word	0x00000080


	//   ....[1]....
        /*00a0*/ 	.word	0x00000190


	//----- nvinfo : EIATTR_CBANK_PARAM_SIZE
	.align		4
.L_198:
        /*00a4*/ 	.byte	0x03, 0x19
        /*00a6*/ 	.short	0x0038


	//----- nvinfo : EIATTR_PARAM_CBANK
	.align		4
        /*00a8*/ 	.byte	0x04, 0x0a
        /*00aa*/ 	.short	(.L_200 - .L_199)
	.align		4
.L_199:
        /*00ac*/ 	.word	index@(.nv.constant0._Z6runGPUPfPiS0_S_S_Pbii)
        /*00b0*/ 	.short	0x0380
        /*00b2*/ 	.short	0x0038


	//----- nvinfo : EIATTR_SW_WAR
	.align		4
.L_200:
        /*00b4*/ 	.byte	0x04, 0x36
        /*00b6*/ 	.short	(.L_202 - .L_201)
.L_201:
        /*00b8*/ 	.word	0x00000008
.L_202:


//--------------------- .nv.info._Z7initRNGjP17curandStateXORWOW --------------------------
	.section	.nv.info._Z7initRNGjP17curandStateXORWOW,"",@"SHT_CUDA_INFO"
	.sectionflags	@""
	.align	4


	//----- nvinfo : EIATTR_CUDA_API_VERSION
	.align		4
        /*0000*/ 	.byte	0x04, 0x37
        /*0002*/ 	.short	(.L_204 - .L_203)
.L_203:
        /*0004*/ 	.word	0x00000082


	//----- nvinfo : EIATTR_KPARAM_INFO
	.align		4
.L_204:
        /*0008*/ 	.byte	0x04, 0x17
        /*000a*/ 	.short	(.L_206 - .L_205)
.L_205:
        /*000c*/ 	.word	0x00000000
        /*0010*/ 	.short	0x0001
        /*0012*/ 	.short	0x0008
        /*0014*/ 	.byte	0x00, 0xf5, 0x21, 0x00


	//----- nvinfo : EIATTR_KPARAM_INFO
	.align		4
.L_206:
        /*0018*/ 	.byte	0x04, 0x17
        /*001a*/ 	.short	(.L_208 - .L_207)
.L_207:
        /*001c*/ 	.word	0x00000000
        /*0020*/ 	.short	0x0000
        /*0022*/ 	.short	0x0000
        /*0024*/ 	.byte	0x00, 0xf0, 0x11, 0x00


	//----- nvinfo : EIATTR_SPARSE_MMA_MASK
	.align		4
.L_208:
        /*0028*/ 	.byte	0x03, 0x50
        /*002a*/ 	.short	0x0000


	//----- nvinfo : EIATTR_MAXREG_COUNT
	.align		4
        /*002c*/ 	.byte	0x03, 0x1b
        /*002e*/ 	.short	0x00ff


	//----- nvinfo : EIATTR_MERCURY_ISA_VERSION
	.align		4
        /*0030*/ 	.byte	0x03, 0x5f
        /*0032*/ 	.short	0x0101


	//----- nvinfo : EIATTR_VRC_CTA_INIT_COUNT
	.align		4
        /*0034*/ 	.byte	0x02, 0x4a
	.zero		1
	.zero		1


	//----- nvinfo : EIATTR_EXIT_INSTR_OFFSETS
	.align		4
        /*0038*/ 	.byte	0x04, 0x1c
        /*003a*/ 	.short	(.L_210 - .L_209)


	//   ....[0]....
.L_209:
        /*003c*/ 	.word	0x00000ea0


	//----- nvinfo : EIATTR_CBANK_PARAM_SIZE
	.align		4
.L_210:
        /*0040*/ 	.byte	0x03, 0x19
        /*0042*/ 	.short	0x0010


	//----- nvinfo : EIATTR_PARAM_CBANK
	.align		4
        /*0044*/ 	.byte	0x04, 0x0a
        /*0046*/ 	.short	(.L_212 - .L_211)
	.align		4
.L_211:
        /*0048*/ 	.word	index@(.nv.constant0._Z7initRNGjP17curandStateXORWOW)
        /*004c*/ 	.short	0x0380
        /*004e*/ 	.short	0x0010


	//----- nvinfo : EIATTR_SW_WAR
	.align		4
.L_212:
        /*0050*/ 	.byte	0x04, 0x36
        /*0052*/ 	.short	(.L_214 - .L_213)
.L_213:
        /*0054*/ 	.word	0x00000008
.L_214:


//--------------------- .nv.callgraph             --------------------------
	.section	.nv.callgraph,"",@"SHT_CUDA_CALLGRAPH"
	.align	4
	.sectionentsize	8
	.align		4
        /*0000*/ 	.word	0x00000000
	.align		4
        /*0004*/ 	.word	0xffffffff
	.align		4
        /*0008*/ 	.word	0x00000000
	.align		4
        /*000c*/ 	.word	0xfffffffe
	.align		4
        /*0010*/ 	.word	0x00000000
	.align		4
        /*0014*/ 	.word	0xfffffffd
	.align		4
        /*0018*/ 	.word	0x00000000
	.align		4
        /*001c*/ 	.word	0xfffffffc


//--------------------- .nv.constant4             --------------------------
	.section	.nv.constant4,"a",@progbits
	.align	8
	.align		8
.nv.constant4:
        /*0000*/ 	.dword	precalc_xorwow_matrix
	.align		8
        /*0008*/ 	.dword	precalc_xorwow_offset_matrix
	.align		8
        /*0010*/ 	.dword	mrg32k3aM1
	.align		8
        /*0018*/ 	.dword	mrg32k3aM2
	.align		8
        /*0020*/ 	.dword	mrg32k3aM1SubSeq
	.align		8
        /*0028*/ 	.dword	mrg32k3aM2SubSeq
	.align		8
        /*0030*/ 	.dword	mrg32k3aM1Seq
	.align		8
        /*0038*/ 	.dword	mrg32k3aM2Seq


//--------------------- .nv.constant3             --------------------------
	.section	.nv.constant3,"a",@progbits
	.align	8
.nv.constant3:
	.type		__cr_lgamma_table,@object
	.size		__cr_lgamma_table,(.L_8 - __cr_lgamma_table)
__cr_lgamma_table:
        /*0000*/ 	.byte	0x00, 0x00, 0x00, 0x00, 0x00, 0x00, 0x00, 0x00, 0x00, 0x00, 0x00, 0x00, 0x00, 0x00, 0x00, 0x00
        /*0010*/ 	.byte	0xef, 0x39, 0xfa, 0xfe, 0x42, 0x2e, 0xe6, 0x3f, 0x02, 0x20, 0x2a, 0xfa, 0x0b, 0xab, 0xfc, 0x3f
        /*0020*/ 	.byte	0xf9, 0x2c, 0x92, 0x7c, 0xa7, 0x6c, 0x09, 0x40, 0xc9, 0x79, 0x44, 0x3c, 0x64, 0x26, 0x13, 0x40
        /*0030*/ 	.byte	0xca, 0x01, 0xcf, 0x3a, 0x27, 0x51, 0x1a, 0x40, 0x30, 0xcc, 0x2d, 0xf3, 0xe1, 0x0c, 0x21, 0x40
        /*0040*/ 	.byte	0x0d, 0xb7, 0xfc, 0x82, 0x8e, 0x35, 0x25, 0x40
.L_8:


//--------------------- .text._Z12learnGPUPostPfS_fii --------------------------
	.section	.text._Z12learnGPUPostPfS_fii,"ax",@progbits
	.align	128
        .global         _Z12learnGPUPostPfS_fii
        .type           _Z12learnGPUPostPfS_fii,@function
        .size           _Z12learnGPUPostPfS_fii,(.L_x_41 - _Z12learnGPUPostPfS_fii)
        .other          _Z12learnGPUPostPfS_fii,@"STO_CUDA_ENTRY STV_DEFAULT"
_Z12learnGPUPostPfS_fii:
.text._Z12learnGPUPostPfS_fii:
[----:B------:R-:W-:Y:S01]  /*0000*/  LDC R1, c[0x0][0x37c] ;  /* 0x0000df00ff017b82 */ /* 0x000fe20000000800 */
[----:B------:R-:W0:Y:S07]  /*0010*/  S2R R3, SR_TID.X ;  /* 0x0000000000037919 */ /* 0x000e2e0000002100 */
[----:B------:R-:W0:Y:S01]  /*0020*/  S2UR UR5, SR_CTAID.X ;  /* 0x00000000000579c3 */ /* 0x000e220000002500 */
[----:B------:R-:W1:Y:S01]  /*0030*/  LDCU UR6, c[0x0][0x394] ;  /* 0x00007280ff0677ac */ /* 0x000e620008000800 */
[----:B------:R-:W1:Y:S06]  /*0040*/  LDCU UR4, c[0x0][0x398] ;  /* 0x00007300ff0477ac */ /* 0x000e6c0008000800 */
[----:B------:R-:W0:Y:S01]  /*0050*/  LDC R0, c[0x0][0x360] ;  /* 0x0000d800ff007b82 */ /* 0x000e220000000800 */
[----:B-1----:R-:W-:Y:S01]  /*0060*/  UIADD3 UR4, UPT, UPT, UR6, UR4, URZ ;  /* 0x0000000406047290 */ /* 0x002fe2000fffe0ff */
[----:B0-----:R-:W-:-:S05]  /*0070*/  IMAD R0, R0, UR5, R3 ;  /* 0x0000000500007c24 */ /* 0x001fca000f8e0203 */
[----:B------:R-:W-:-:S04]  /*0080*/  IADD3 R7, PT, PT, R0, UR6, RZ ;  /* 0x0000000600077c10 */ /* 0x000fc8000fffe0ff */
[----:B------:R-:W-:-:S04]  /*0090*/  ISETP.GE.AND P0, PT, R7, UR4, PT ;  /* 0x0000000407007c0c */ /* 0x000fc8000bf06270 */
[----:B------:R-:W-:-:S13]  /*00a0*/  ISETP.LT.OR P0, PT, R7, RZ, P0 ;  /* 0x000000ff0700720c */ /* 0x000fda0000701670 */
[----:B------:R-:W-:Y:S05]  /*00b0*/  @P0 EXIT ;  /* 0x000000000000094d */ /* 0x000fea0003800000 */
[----:B------:R-:W0:Y:S01]  /*00c0*/  LDC.64 R2, c[0x0][0x380] ;  /* 0x0000e000ff027b82 */ /* 0x000e220000000a00 */
[----:B------:R-:W1:Y:S01]  /*00d0*/  LDCU.64 UR4, c[0x0][0x358] ;  /* 0x00006b00ff0477ac */ /* 0x000e620008000a00 */
[----:B------:R-:W2:Y:S06]  /*00e0*/  LDCU UR6, c[0x0][0x390] ;  /* 0x00007200ff0677ac */ /* 0x000eac0008000800 */
[----:B------:R-:W3:Y:S01]  /*00f0*/  LDC.64 R4, c[0x0][0x388] ;  /* 0x0000e200ff047b82 */ /* 0x000ee20000000a00 */
[----:B0-----:R-:W-:-:S06]  /*0100*/  IMAD.WIDE.U32 R2, R7, 0x4, R2 ;  /* 0x0000000407027825 */ /* 0x001fcc00078e0002 */
[----:B-1----:R-:W2:Y:S01]  /*0110*/  LDG.E R2, desc[UR4][R2.64] ;  /* 0x0000000402027981 */ /* 0x002ea2000c1e1900 */
[----:B---3--:R-:W-:-:S04]  /*0120*/  IMAD.WIDE.U32 R4, R7, 0x4, R4 ;  /* 0x0000000407047825 */ /* 0x008fc800078e0004 */
[----:B--2---:R-:W-:-:S05]  /*0130*/  FMUL R7, R2, UR6 ;  /* 0x0000000602077c20 */ /* 0x004fca0008400000 */
[----:B------:R-:W-:Y:S01]  /*0140*/  STG.E desc[UR4][R4.64], R7 ;  /* 0x0000000704007986 */ /* 0x000fe2000c101904 */
[----:B------:R-:W-:Y:S05]  /*0150*/  EXIT ;  /* 0x000000000000794d */ /* 0x000fea0003800000 */
.L_x_0:
[----:B------:R-:W-:-:S00]  /*0160*/  BRA `(.L_x_0) ;  /* 0xfffffffc00fc7947 */ /* 0x000fc0000383ffff */
[----:B------:R-:W-:-:S00]  /*0170*/  NOP ;  /* 0x0000000000007918 */ /* 0x000fc00000000000 */
        /* <DEDUP_REMOVED lines=8> */
.L_x_41:


//--------------------- .text._Z8learnGPUffPfS_PiS0_S_S_S_S_iiS_ --------------------------
	.section	.text._Z8learnGPUffPfS_PiS0_S_S_S_S_iiS_,"ax",@progbits
	.align	128
        .global         _Z8learnGPUffPfS_PiS0_S_S_S_S_iiS_
        .type           _Z8learnGPUffPfS_PiS0_S_S_S_S_iiS_,@function
        .size           _Z8learnGPUffPfS_PiS0_S_S_S_S_iiS_,(.L_x_42 - _Z8learnGPUffPfS_PiS0_S_S_S_S_iiS_)
        .other          _Z8learnGPUffPfS_PiS0_S_S_S_S_iiS_,@"STO_CUDA_ENTRY STV_DEFAULT"
_Z8learnGPUffPfS_PiS0_S_S_S_S_iiS_:
.text._Z8learnGPUffPfS_PiS0_S_S_S_S_iiS_:
[----:B------:R-:W-:Y:S01]  /*0000*/  LDC R1, c[0x0][0x37c] ;  /* 0x0000df00ff017b82 */ /* 0x000fe20000000800 */
[----:B------:R-:W0:Y:S07]  /*0010*/  S2R R3, SR_TID.X ;  /* 0x0000000000037919 */ /* 0x000e2e0000002100 */
[----:B------:R-:W0:Y:S01]  /*0020*/  S2UR UR4, SR_CTAID.X ;  /* 0x00000000000479c3 */ /* 0x000e220000002500 */
[----:B------:R-:W1:Y:S07]  /*0030*/  LDCU.64 UR6, c[0x0][0x3c8] ;  /* 0x00007900ff0677ac */ /* 0x000e6e0008000a00 */
[----:B------:R-:W0:Y:S02]  /*0040*/  LDC R0, c[0x0][0x360] ;  /* 0x0000d800ff007b82 */ /* 0x000e240000000800 */
[----:B0-----:R-:W-:Y:S01]  /*0050*/  IMAD R0, R0, UR4, R3 ;  /* 0x0000000400007c24 */ /* 0x001fe2000f8e0203 */
[----:B-1----:R-:W-:-:S04]  /*0060*/  UIADD3 UR4, UPT, UPT, UR6, UR7, URZ ;  /* 0x0000000706047290 */ /* 0x002fc8000fffe0ff */
[----:B------:R-:W-:-:S04]  /*0070*/  IADD3 R0, PT, PT, R0, UR6, RZ ;  /* 0x0000000600007c10 */ /* 0x000fc8000fffe0ff */
[----:B------:R-:W-:-:S04]  /*0080*/  ISETP.GE.AND P0, PT, R0, UR4, PT ;  /* 0x0000000400007c0c */ /* 0x000fc8000bf06270 */
[----:B------:R-:W-:-:S13]  /*0090*/  ISETP.LT.OR P0, PT, R0, RZ, P0 ;  /* 0x000000ff0000720c */ /* 0x000fda0000701670 */
[----:B------:R-:W-:Y:S05]  /*00a0*/  @P0 EXIT ;  /* 0x000000000000094d */ /* 0x000fea0003800000 */
[----:B------:R-:W0:Y:S01]  /*00b0*/  LDC.64 R6, c[0x0][0x3a0] ;  /* 0x0000e800ff067b82 */ /* 0x000e220000000a00 */
[----:B------:R-:W1:Y:S01]  /*00c0*/  LDCU.64 UR4, c[0x0][0x358] ;  /* 0x00006b00ff0477ac */ /* 0x000e620008000a00 */
[----:B------:R-:W2:Y:S06]  /*00d0*/  LDCU.64 UR6, c[0x0][0x380] ;  /* 0x00007000ff0677ac */ /* 0x000eac0008000a00 */
[----:B------:R-:W3:Y:S08]  /*00e0*/  LDC.64 R8, c[0x0][0x398] ;  /* 0x0000e600ff087b82 */ /* 0x000ef00000000a00 */
[----:B------:R-:W4:Y:S01]  /*00f0*/  LDC.64 R4, c[0x0][0x3b0] ;  /* 0x0000ec00ff047b82 */ /* 0x000f220000000a00 */
[----:B0-----:R-:W-:-:S07]  /*0100*/  IMAD.WIDE.U32 R6, R0, 0x4, R6 ;  /* 0x0000000400067825 */ /* 0x001fce00078e0006 */
[----:B------:R-:W0:Y:S01]  /*0110*/  LDC.64 R2, c[0x0][0x388] ;  /* 0x0000e200ff027b82 */ /* 0x000e220000000a00 */
[----:B-1----:R-:W4:Y:S01]  /*0120*/  LDG.E R7, desc[UR4][R6.64] ;  /* 0x0000000406077981 */ /* 0x002f22000c1e1900 */
[----:B---3--:R-:W-:-:S06]  /*0130*/  IMAD.WIDE.U32 R8, R0, 0x4, R8 ;  /* 0x0000000400087825 */ /* 0x008fcc00078e0008 */
[----:B------:R-:W1:Y:S01]  /*0140*/  LDC.64 R12, c[0x0][0x390] ;  /* 0x0000e400ff0c7b82 */ /* 0x000e620000000a00 */
[----:B------:R3:W1:Y:S07]  /*0150*/  LDG.E R17, desc[UR4][R8.64] ;  /* 0x0000000408117981 */ /* 0x00066e000c1e1900 */
[----:B------:R-:W5:Y:S01]  /*0160*/  LDC.64 R14, c[0x0][0x3a8] ;  /* 0x0000ea00ff0e7b82 */ /* 0x000f620000000a00 */
[----:B0-----:R-:W-:-:S07]  /*0170*/  IMAD.WIDE.U32 R2, R0, 0x4, R2 ;  /* 0x0000000400027825 */ /* 0x001fce00078e0002 */
[----:B---3--:R-:W0:Y:S01]  /*0180*/  LDC.64 R8, c[0x0][0x3c0] ;  /* 0x0000f000ff087b82 */ /* 0x008e220000000a00 */
[----:B------:R-:W3:Y:S01]  /*0190*/  LDG.E R19, desc[UR4][R2.64] ;  /* 0x0000000402137981 */ /* 0x000ee2000c1e1900 */
[----:B----4-:R-:W-:-:S06]  /*01a0*/  IMAD.WIDE R10, R7, 0x4, R4 ;  /* 0x00000004070a7825 */ /* 0x010fcc00078e0204 */
[----:B------:R-:W3:Y:S01]  /*01b0*/  LDG.E R10, desc[UR4][R10.64] ;  /* 0x000000040a0a7981 */ /* 0x000ee2000c1e1900 */
[----:B-1----:R-:W-:-:S04]  /*01c0*/  IMAD.WIDE R6, R17, 0x4, R12 ;  /* 0x0000000411067825 */ /* 0x002fc800078e020c */
[----:B-----5:R-:W-:Y:S02]  /*01d0*/  IMAD.WIDE R12, R17, 0x4, R14 ;  /* 0x00000004110c7825 */ /* 0x020fe400078e020e */
[----:B------:R-:W4:Y:S02]  /*01e0*/  LDG.E R6, desc[UR4][R6.64] ;  /* 0x0000000406067981 */ /* 0x000f24000c1e1900 */
[----:B---3--:R-:W-:-:S05]  /*01f0*/  FMUL R19, R10, R19 ;  /* 0x000000130a137220 */ /* 0x008fca0000400000 */
[----:B------:R-:W-:Y:S04]  /*0200*/  REDG.E.ADD.F32.FTZ.RN.STRONG.GPU desc[UR4][R12.64], R19 ;  /* 0x000000130c0079a6 */ /* 0x000fe8000c12f304 */
[----:B------:R-:W3:Y:S01]  /*0210*/  LDG.E R15, desc[UR4][R12.64] ;  /* 0x000000040c0f7981 */ /* 0x000ee2000c1e1900 */
[----:B----4-:R-:W-:Y:S01]  /*0220*/  FADD R14, -R6, 1 ;  /* 0x3f800000060e7421 */ /* 0x010fe20000000100 */
[----:B------:R-:W-:-:S04]  /*0230*/  IMAD.WIDE R4, R17, 0x4, R4 ;  /* 0x0000000411047825 */ /* 0x000fc800078e0204 */
[----:B0-----:R-:W-:-:S04]  /*0240*/  IMAD.WIDE.U32 R8, R0, 0x4, R8 ;  /* 0x0000000400087825 */ /* 0x001fc800078e0008 */
[----:B---3--:R-:W-:-:S04]  /*0250*/  FMUL R15, R6, R15 ;  /* 0x0000000f060f7220 */ /* 0x008fc80000400000 */
[----:B------:R-:W-:-:S05]  /*0260*/  FMUL R15, R15, R14 ;  /* 0x0000000e0f0f7220 */ /* 0x000fca0000400000 */
[----:B------:R-:W-:Y:S04]  /*0270*/  STG.E desc[UR4][R4.64], R15 ;  /* 0x0000000f04007986 */ /* 0x000fe8000c101904 */
[----:B------:R-:W3:Y:S01]  /*0280*/  LDG.E R0, desc[UR4][R8.64] ;  /* 0x0000000408007981 */ /* 0x000ee2000c1e1900 */
[----:B--2---:R-:W-:Y:S01]  /*0290*/  FMUL R7, R10, UR6 ;  /* 0x000000060a077c20 */ /* 0x004fe20008400000 */
[----:B---3--:R-:W-:-:S04]  /*02a0*/  FMUL R11, R0, UR7 ;  /* 0x00000007000b7c20 */ /* 0x008fc80008400000 */
[----:B------:R-:W-:-:S05]  /*02b0*/  FFMA R7, R6, R7, R11 ;  /* 0x0000000706077223 */ /* 0x000fca000000000b */
[----:B------:R-:W-:Y:S04]  /*02c0*/  STG.E desc[UR4][R8.64], R7 ;  /* 0x0000000708007986 */ /* 0x000fe8000c101904 */
[----:B------:R-:W2:Y:S02]  /*02d0*/  LDG.E R0, desc[UR4][R2.64] ;  /* 0x0000000402007981 */ /* 0x000ea4000c1e1900 */
[----:B--2---:R-:W-:-:S05]  /*02e0*/  FADD R11, R7, R0 ;  /* 0x00000000070b7221 */ /* 0x004fca0000000000 */
[----:B------:R-:W-:Y:S01]  /*02f0*/  STG.E desc[UR4][R2.64], R11 ;  /* 0x0000000b02007986 */ /* 0x000fe2000c101904 */
[----:B------:R-:W-:Y:S05]  /*0300*/  EXIT ;  /* 0x000000000000794d */ /* 0x000fea0003800000 */
.L_x_1:
        /* <DEDUP_REMOVED lines=15> */
.L_x_42:


//--------------------- .text._Z15runGPUMultiplexPbPfPiS1_S0_S0_ii --------------------------
	.section	.text._Z15runGPUMultiplexPbPfPiS1_S0_S0_ii,"ax",@progbits
	.align	128
        .global         _Z15runGPUMultiplexPbPfPiS1_S0_S0_ii
        .type           _Z15runGPUMultiplexPbPfPiS1_S0_S0_ii,@function
        .size           _Z15runGPUMultiplexPbPfPiS1_S0_S0_ii,(.L_x_38 - _Z15runGPUMultiplexPbPfPiS1_S0_S0_ii)
        .other          _Z15runGPUMultiplexPbPfPiS1_S0_S0_ii,@"STO_CUDA_ENTRY STV_DEFAULT"
_Z15runGPUMultiplexPbPfPiS1_S0_S0_ii:
.text._Z15runGPUMultiplexPbPfPiS1_S0_S0_ii:
[----:B------:R-:W-:Y:S01]  /*0000*/  LDC R1, c[0x0][0x37c] ;  /* 0x0000df00ff017b82 */ /* 0x000fe20000000800 */
[----:B------:R-:W0:Y:S07]  /*0010*/  S2R R3, SR_TID.X ;  /* 0x0000000000037919 */ /* 0x000e2e0000002100 */
[----:B------:R-:W0:Y:S01]  /*0020*/  S2UR UR4, SR_CTAID.X ;  /* 0x00000000000479c3 */ /* 0x000e220000002500 */
[----:B------:R-:W1:Y:S07]  /*0030*/  LDCU.64 UR6, c[0x0][0x3b0] ;  /* 0x00007600ff0677ac */ /* 0x000e6e0008000a00 */
[----:B------:R-:W0:Y:S02]  /*0040*/  LDC R0, c[0x0][0x360] ;  /* 0x0000d800ff007b82 */ /* 0x000e240000000800 */
[----:B0-----:R-:W-:-:S04]  /*0050*/  IMAD R0, R0, UR4, R3 ;  /* 0x0000000400007c24 */ /* 0x001fc8000f8e0203 */
[----:B-1----:R-:W-:-:S05]  /*0060*/  VIADD R15, R0, UR6 ;  /* 0x00000006000f7c36 */ /* 0x002fca0008000000 */
[----:B------:R-:W-:-:S13]  /*0070*/  ISETP.GE.AND P0, PT, R15, UR7, PT ;  /* 0x000000070f007c0c */ /* 0x000fda000bf06270 */
[----:B------:R-:W-:Y:S05]  /*0080*/  @P0 EXIT ;  /* 0x000000000000094d */ /* 0x000fea0003800000 */
[----:B------:R-:W0:Y:S01]  /*0090*/  LDCU.64 UR6, c[0x0][0x380] ;  /* 0x00007000ff0677ac */ /* 0x000e220008000a00 */
[----:B------:R-:W1:Y:S01]  /*00a0*/  LDC.64 R2, c[0x0][0x390] ;  /* 0x0000e400ff027b82 */ /* 0x000e620000000a00 */
[----:B------:R-:W2:Y:S07]  /*00b0*/  LDCU.64 UR4, c[0x0][0x358] ;  /* 0x00006b00ff0477ac */ /* 0x000eae0008000a00 */
[----:B------:R-:W3:Y:S08]  /*00c0*/  LDC.64 R10, c[0x0][0x3a8] ;  /* 0x0000ea00ff0a7b82 */ /* 0x000ef00000000a00 */
[----:B------:R-:W4:Y:S01]  /*00d0*/  LDC.64 R12, c[0x0][0x3a0] ;  /* 0x0000e800ff0c7b82 */ /* 0x000f220000000a00 */
[----:B0-----:R-:W-:-:S04]  /*00e0*/  IADD3 R6, P0, PT, R15, UR6, RZ ;  /* 0x000000060f067c10 */ /* 0x001fc8000ff1e0ff */
[----:B------:R-:W-:-:S03]  /*00f0*/  LEA.HI.X.SX32 R7, R15, UR7, 0x1, P0 ;  /* 0x000000070f077c11 */ /* 0x000fc600080f0eff */
[----:B------:R-:W0:Y:S02]  /*0100*/  LDC.64 R8, c[0x0][0x398] ;  /* 0x0000e600ff087b82 */ /* 0x000e240000000a00 */
[----:B--2---:R-:W2:Y:S01]  /*0110*/  LDG.E.U8 R6, desc[UR4][R6.64] ;  /* 0x0000000406067981 */ /* 0x004ea2000c1e1100 */
[----:B-1----:R-:W-:-:S06]  /*0120*/  IMAD.WIDE R2, R15, 0x4, R2 ;  /* 0x000000040f027825 */ /* 0x002fcc00078e0202 */
[----:B------:R-:W3:Y:S01]  /*0130*/  LDG.E R3, desc[UR4][R2.64] ;  /* 0x0000000402037981 */ /* 0x000ee2000c1e1900 */
[----:B------:R-:W-:Y:S01]  /*0140*/  BSSY.RECONVERGENT B0, `(.L_x_2) ;  /* 0x000000e000007945 */ /* 0x000fe20003800200 */
[----:B--2---:R-:W-:Y:S01]  /*0150*/  ISETP.NE.AND P0, PT, R6, RZ, PT ;  /* 0x000000ff0600720c */ /* 0x004fe20003f05270 */
[----:B---3--:R-:W-:-:S04]  /*0160*/  IMAD.WIDE R10, R3, 0x4, R10 ;  /* 0x00000004030a7825 */ /* 0x008fc800078e020a */
[----:B----4-:R-:W-:-:S08]  /*0170*/  IMAD.WIDE R4, R3, 0x4, R12 ;  /* 0x0000000403047825 */ /* 0x010fd000078e020c */
[----:B0-----:R-:W-:Y:S05]  /*0180*/  @!P0 BRA `(.L_x_3) ;  /* 0x0000000000248947 */ /* 0x001fea0003800000 */
[C---:B------:R-:W-:Y:S02]  /*0190*/  IMAD.WIDE R2, R15.reuse, 0x4, R8 ;  /* 0x000000040f027825 */ /* 0x040fe400078e0208 */
[----:B------:R-:W0:Y:S04]  /*01a0*/  LDC.64 R8, c[0x0][0x388] ;  /* 0x0000e200ff087b82 */ /* 0x000e280000000a00 */
[----:B------:R-:W2:Y:S01]  /*01b0*/  LDG.E R3, desc[UR4][R2.64] ;  /* 0x0000000402037981 */ /* 0x000ea2000c1e1900 */
[----:B0-----:R-:W-:-:S06]  /*01c0*/  IMAD.WIDE R8, R15, 0x4, R8 ;  /* 0x000000040f087825 */ /* 0x001fcc00078e0208 */
[----:B------:R-:W3:Y:S01]  /*01d0*/  LDG.E R9, desc[UR4][R8.64] ;  /* 0x0000000408097981 */ /* 0x000ee2000c1e1900 */
[----:B--2---:R-:W-:-:S06]  /*01e0*/  IMAD.WIDE R6, R3, 0x4, R12 ;  /* 0x0000000403067825 */ /* 0x004fcc00078e020c */
[----:B------:R-:W3:Y:S02]  /*01f0*/  LDG.E R6, desc[UR4][R6.64] ;  /* 0x0000000406067981 */ /* 0x000ee4000c1e1900 */
[----:B---3--:R-:W-:-:S05]  /*0200*/  FMUL R13, R6, R9 ;  /* 0x00000009060d7220 */ /* 0x008fca0000400000 */
[----:B------:R0:W-:Y:S02]  /*0210*/  REDG.E.ADD.F32.FTZ.RN.STRONG.GPU desc[UR4][R4.64], R13 ;  /* 0x0000000d040079a6 */ /* 0x0001e4000c12f304 */
.L_x_3:
[----:B------:R-:W-:Y:S05]  /*0220*/  BSYNC.RECONVERGENT B0 ;  /* 0x0000000000007941 */ /* 0x000fea0003800200 */
.L_x_2:
[----:B------:R-:W2:Y:S04]  /*0230*/  LDG.E R11, desc[UR4][R10.64] ;  /* 0x000000040a0b7981 */ /* 0x000ea8000c1e1900 */
[----:B------:R-:W2:Y:S01]  /*0240*/  LDG.E R0, desc[UR4][R4.64] ;  /* 0x0000000404007981 */ /* 0x000ea2000c1e1900 */
[----:B------:R-:W-:Y:S02]  /*0250*/  HFMA2 R3, -RZ, RZ, 0.96630859375, -0.0022525787353515625 ;  /* 0x3bbb989dff037431 */ /* 0x000fe400000001ff */
[----:B------:R-:W-:Y:S01]  /*0260*/  IMAD.MOV.U32 R7, RZ, RZ, 0x437c0000 ;  /* 0x437c0000ff077424 */ /* 0x000fe200078e00ff */
[----:B------:R-:W-:Y:S01]  /*0270*/  BSSY.RECONVERGENT B0, `(.L_x_4) ;  /* 0x0000015000007945 */ /* 0x000fe20003800200 */
[----:B--2---:R-:W-:-:S04]  /*0280*/  FADD R0, R0, R11 ;  /* 0x0000000b00007221 */ /* 0x004fc80000000000 */
[----:B------:R-:W-:-:S04]  /*0290*/  FFMA.SAT R2, R0, -R3, 0.5 ;  /* 0x3f00000000027423 */ /* 0x000fc80000002803 */
[----:B------:R-:W-:-:S04]  /*02a0*/  FFMA.RM R2, R2, R7, 12582913 ;  /* 0x4b40000102027423 */ /* 0x000fc80000004007 */
[C---:B------:R-:W-:Y:S01]  /*02b0*/  FADD R3, R2.reuse, -12583039 ;  /* 0xcb40007f02037421 */ /* 0x040fe20000000000 */
[----:B------:R-:W-:-:S03]  /*02c0*/  SHF.L.U32 R2, R2, 0x17, RZ ;  /* 0x0000001702027819 */ /* 0x000fc600000006ff */
[----:B------:R-:W-:-:S04]  /*02d0*/  FFMA R3, R0, -1.4426950216293334961, -R3 ;  /* 0xbfb8aa3b00037823 */ /* 0x000fc80000000803 */
[----:B------:R-:W-:-:S06]  /*02e0*/  FFMA R3, R0, -1.925963033500011079e-08, R3 ;  /* 0xb2a5706000037823 */ /* 0x000fcc0000000003 */
[----:B------:R-:W1:Y:S02]  /*02f0*/  MUFU.EX2 R3, R3 ;  /* 0x0000000300037308 */ /* 0x000e640000000800 */
[----:B-1----:R-:W-:-:S04]  /*0300*/  FFMA R0, R2, R3, 1 ;  /* 0x3f80000002007423 */ /* 0x002fc80000000003 */
[----:B------:R-:W-:-:S05]  /*0310*/  VIADD R2, R0, 0x1800000 ;  /* 0x0180000000027836 */ /* 0x000fca0000000000 */
[----:B------:R-:W-:-:S04]  /*0320*/  LOP3.LUT R2, R2, 0x7f800000, RZ, 0xc0, !PT ;  /* 0x7f80000002027812 */ /* 0x000fc800078ec0ff */
[----:B------:R-:W-:-:S13]  /*0330*/  ISETP.GT.U32.AND P0, PT, R2, 0x1ffffff, PT ;  /* 0x01ffffff0200780c */ /* 0x000fda0003f04070 */
[----:B------:R-:W-:Y:S05]  /*0340*/  @P0 BRA `(.L_x_5) ;  /* 0x00000000000c0947 */ /* 0x000fea0003800000 */
[----:B------:R-:W-:-:S07]  /*0350*/  MOV R6, 0x370 ;  /* 0x0000037000067802 */ /* 0x000fce0000000f00 */
[----:B0-----:R-:W-:Y:S05]  /*0360*/  CALL.REL.NOINC `($__internal_0_$__cuda_sm20_rcp_rn_f32_slowpath) ;  /* 0x0000000000207944 */ /* 0x001fea0003c00000 */
[----:B------:R-:W-:Y:S05]  /*0370*/  BRA `(.L_x_6) ;  /* 0x0000000000107947 */ /* 0x000fea0003800000 */
.L_x_5:
[----:B------:R-:W1:Y:S02]  /*0380*/  MUFU.RCP R3, R0 ;  /* 0x0000000000037308 */ /* 0x000e640000001000 */
[----:B-1----:R-:W-:-:S04]  /*0390*/  FFMA R2, R0, R3, -1 ;  /* 0xbf80000000027423 */ /* 0x002fc80000000003 */
[----:B------:R-:W-:-:S04]  /*03a0*/  FADD.FTZ R2, -R2, -RZ ;  /* 0x800000ff02027221 */ /* 0x000fc80000010100 */
[----:B------:R-:W-:-:S07]  /*03b0*/  FFMA R3, R3, R2, R3 ;  /* 0x0000000203037223 */ /* 0x000fce0000000003 */
.L_x_6:
[----:B------:R-:W-:Y:S05]  /*03c0*/  BSYNC.RECONVERGENT B0 ;  /* 0x0000000000007941 */ /* 0x000fea0003800200 */
.L_x_4:
[----:B------:R-:W-:Y:S01]  /*03d0*/  STG.E desc[UR4][R4.64], R3 ;  /* 0x0000000304007986 */ /* 0x000fe2000c101904 */
[----:B------:R-:W-:Y:S05]  /*03e0*/  EXIT ;  /* 0x000000000000794d */ /* 0x000fea0003800000 */
        .weak           $__internal_0_$__cuda_sm20_rcp_rn_f32_slowpath
        .type           $__internal_0_$__cuda_sm20_rcp_rn_f32_slowpath,@function
        .size           $__internal_0_$__cuda_sm20_rcp_rn_f32_slowpath,(.L_x_38 - $__internal_0_$__cuda_sm20_rcp_rn_f32_slowpath)
$__internal_0_$__cuda_sm20_rcp_rn_f32_slowpath:
[----:B------:R-:W-:Y:S01]  /*03f0*/  SHF.L.U32 R2, R0, 0x1, RZ ;  /* 0x0000000100027819 */ /* 0x000fe200000006ff */
[----:B------:R-:W-:Y:S03]  /*0400*/  BSSY.RECONVERGENT B1, `(.L_x_7) ;  /* 0x0000030000017945 */ /* 0x000fe60003800200 */
[----:B------:R-:W-:-:S04]  /*0410*/  SHF.R.U32.HI R2, RZ, 0x18, R2 ;  /* 0x00000018ff027819 */ /* 0x000fc80000011602 */
[----:B------:R-:W-:-:S13]  /*0420*/  ISETP.NE.U32.AND P0, PT, R2, RZ, PT ;  /* 0x000000ff0200720c */ /* 0x000fda0003f05070 */
[----:B------:R-:W-:Y:S05]  /*0430*/  @P0 BRA `(.L_x_8) ;  /* 0x0000000000280947 */ /* 0x000fea0003800000 */
[----:B------:R-:W-:-:S05]  /*0440*/  IMAD.SHL.U32 R2, R0, 0x2, RZ ;  /* 0x0000000200027824 */ /* 0x000fca00078e00ff */
[----:B------:R-:W-:-:S13]  /*0450*/  ISETP.NE.AND P0, PT, R2, RZ, PT ;  /* 0x000000ff0200720c */ /* 0x000fda0003f05270 */
[----:B------:R-:W-:Y:S01]  /*0460*/  @P0 FFMA R7, R0, 1.84467440737095516160e+19, RZ ;  /* 0x5f80000000070823 */ /* 0x000fe200000000ff */
[----:B------:R-:W-:Y:S08]  /*0470*/  @!P0 MUFU.RCP R3, R0 ;  /* 0x0000000000038308 */ /* 0x000ff00000001000 */
[----:B------:R-:W0:Y:S02]  /*0480*/  @P0 MUFU.RCP R2, R7 ;  /* 0x0000000700020308 */ /* 0x000e240000001000 */
[----:B0-----:R-:W-:-:S04]  /*0490*/  @P0 FFMA R8, R7, R2, -1 ;  /* 0xbf80000007080423 */ /* 0x001fc80000000002 */
[----:B------:R-:W-:-:S04]  /*04a0*/  @P0 FADD.FTZ R9, -R8, -RZ ;  /* 0x800000ff08090221 */ /* 0x000fc80000010100 */
[----:B------:R-:W-:-:S04]  /*04b0*/  @P0 FFMA R2, R2, R9, R2 ;  /* 0x0000000902020223 */ /* 0x000fc80000000002 */
[----:B------:R-:W-:Y:S01]  /*04c0*/  @P0 FFMA R3, R2, 1.84467440737095516160e+19, RZ ;  /* 0x5f80000002030823 */ /* 0x000fe200000000ff */
[----:B------:R-:W-:Y:S06]  /*04d0*/  BRA `(.L_x_9) ;  /* 0x0000000000887947 */ /* 0x000fec0003800000 */
.L_x_8:
[----:B------:R-:W-:-:S04]  /*04e0*/  IADD3 R3, PT, PT, R2, -0xfd, RZ ;  /* 0xffffff0302037810 */ /* 0x000fc80007ffe0ff */
[----:B------:R-:W-:-:S13]  /*04f0*/  ISETP.GT.U32.AND P0, PT, R3, 0x1, PT ;  /* 0x000000010300780c */ /* 0x000fda0003f04070 */
[----:B------:R-:W-:Y:S05]  /*0500*/  @P0 BRA `(.L_x_10) ;  /* 0x0000000000780947 */ /* 0x000fea0003800000 */
[----:B------:R-:W-:Y:S01]  /*0510*/  LOP3.LUT R7, R0, 0x7fffff, RZ, 0xc0, !PT ;  /* 0x007fffff00077812 */ /* 0x000fe200078ec0ff */
[----:B------:R-:W-:-:S03]  /*0520*/  IMAD.MOV.U32 R12, RZ, RZ, 0x3 ;  /* 0x00000003ff0c7424 */ /* 0x000fc600078e00ff */
[----:B------:R-:W-:Y:S02]  /*0530*/  LOP3.LUT R7, R7, 0x3f800000, RZ, 0xfc, !PT ;  /* 0x3f80000007077812 */ /* 0x000fe400078efcff */
[----:B------:R-:W-:Y:S02]  /*0540*/  SHF.L.U32 R11, R12, R3, RZ ;  /* 0x000000030c0b7219 */ /* 0x000fe400000006ff */
[----:B------:R-:W0:Y:S02]  /*0550*/  MUFU.RCP R8, R7 ;  /* 0x0000000700087308 */ /* 0x000e240000001000 */
[----:B0-----:R-:W-:-:S04]  /*0560*/  FFMA R9, R7, R8, -1 ;  /* 0xbf80000007097423 */ /* 0x001fc80000000008 */
[----:B------:R-:W-:-:S04]  /*0570*/  FADD.FTZ R9, -R9, -RZ ;  /* 0x800000ff09097221 */ /* 0x000fc80000010100 */
[CCC-:B------:R-:W-:Y:S01]  /*0580*/  FFMA.RM R10, R8.reuse, R9.reuse, R8.reuse ;  /* 0x00000009080a7223 */ /* 0x1c0fe20000004008 */
[----:B------:R-:W-:-:S04]  /*0590*/  FFMA.RP R9, R8, R9, R8 ;  /* 0x0000000908097223 */ /* 0x000fc80000008008 */
[C---:B------:R-:W-:Y:S02]  /*05a0*/  LOP3.LUT R8, R10.reuse, 0x7fffff, RZ, 0xc0, !PT ;  /* 0x007fffff0a087812 */ /* 0x040fe400078ec0ff */
[----:B------:R-:W-:Y:S02]  /*05b0*/  FSETP.NEU.FTZ.AND P0, PT, R10, R9, PT ;  /* 0x000000090a00720b */ /* 0x000fe40003f1d000 */
[----:B------:R-:W-:Y:S02]  /*05c0*/  LOP3.LUT R8, R8, 0x800000, RZ, 0xfc, !PT ;  /* 0x0080000008087812 */ /* 0x000fe400078efcff */
[----:B------:R-:W-:Y:S02]  /*05d0*/  SEL R9, RZ, 0xffffffff, !P0 ;  /* 0xffffffffff097807 */ /* 0x000fe40004000000 */
[----:B------:R-:W-:Y:S02]  /*05e0*/  LOP3.LUT R10, R11, R8, RZ, 0xc0, !PT ;  /* 0x000000080b0a7212 */ /* 0x000fe400078ec0ff */
[----:B------:R-:W-:-:S02]  /*05f0*/  IADD3 R9, PT, PT, -R9, RZ, RZ ;  /* 0x000000ff09097210 */ /* 0x000fc40007ffe1ff */
[-C--:B------:R-:W-:Y:S02]  /*0600*/  SHF.R.U32.HI R10, RZ, R3.reuse, R10 ;  /* 0x00000003ff0a7219 */ /* 0x080fe4000001160a */
[----:B------:R-:W-:Y:S02]  /*0610*/  LOP3.LUT P1, RZ, R9, R3, R8, 0xf8, !PT ;  /* 0x0000000309ff7212 */ /* 0x000fe4000782f808 */
[C---:B------:R-:W-:Y:S02]  /*0620*/  LOP3.LUT P0, RZ, R10.reuse, 0x1, RZ, 0xc0, !PT ;  /* 0x000000010aff7812 */ /* 0x040fe4000780c0ff */
[----:B------:R-:W-:-:S04]  /*0630*/  LOP3.LUT P2, RZ, R10, 0x2, RZ, 0xc0, !PT ;  /* 0x000000020aff7812 */ /* 0x000fc8000784c0ff */
[----:B------:R-:W-:Y:S02]  /*0640*/  PLOP3.LUT P0, PT, P0, P1, P2, 0xe0, 0x0 ;  /* 0x000000000000781c */ /* 0x000fe40000703c20 */
[----:B------:R-:W-:Y:S02]  /*0650*/  LOP3.LUT P1, RZ, R0, 0x7fffff, RZ, 0xc0, !PT ;  /* 0x007fffff00ff7812 */ /* 0x000fe4000782c0ff */
[----:B------:R-:W-:-:S05]  /*0660*/  SEL R3, RZ, 0x1, !P0 ;  /* 0x00000001ff037807 */ /* 0x000fca0004000000 */
[----:B------:R-:W-:-:S05]  /*0670*/  IMAD.MOV R3, RZ, RZ, -R3 ;  /* 0x000000ffff037224 */ /* 0x000fca00078e0a03 */
[----:B------:R-:W-:Y:S02]  /*0680*/  ISETP.GE.AND P0, PT, R3, RZ, PT ;  /* 0x000000ff0300720c */ /* 0x000fe40003f06270 */
[----:B------:R-:W-:-:S04]  /*0690*/  IADD3 R3, PT, PT, R2, -0xfc, RZ ;  /* 0xffffff0402037810 */ /* 0x000fc80007ffe0ff */
[----:B------:R-:W-:-:S07]  /*06a0*/  SHF.R.U32.HI R3, RZ, R3, R8 ;  /* 0x00000003ff037219 */ /* 0x000fce0000011608 */
[----:B------:R-:W-:-:S05]  /*06b0*/  @!P0 VIADD R3, R3, 0x1 ;  /* 0x0000000103038836 */ /* 0x000fca0000000000 */
[----:B------:R-:W-:-:S04]  /*06c0*/  @!P1 SHF.L.U32 R3, R3, 0x1, RZ ;  /* 0x0000000103039819 */ /* 0x000fc800000006ff */
[----:B------:R-:W-:Y:S01]  /*06d0*/  LOP3.LUT R3, R3, 0x80000000, R0, 0xf8, !PT ;  /* 0x8000000003037812 */ /* 0x000fe200078ef800 */
[----:B------:R-:W-:Y:S06]  /*06e0*/  BRA `(.L_x_9) ;  /* 0x0000000000047947 */ /* 0x000fec0003800000 */
.L_x_10:
[----:B------:R0:W1:Y:S02]  /*06f0*/  MUFU.RCP R3, R0 ;  /* 0x0000000000037308 */ /* 0x0000640000001000 */
.L_x_9:
[----:B------:R-:W-:Y:S05]  /*0700*/  BSYNC.RECONVERGENT B1 ;  /* 0x0000000000017941 */ /* 0x000fea0003800200 */
.L_x_7:
[----:B------:R-:W-:-:S04]  /*0710*/  IMAD.MOV.U32 R7, RZ, RZ, 0x0 ;  /* 0x00000000ff077424 */ /* 0x000fc800078e00ff */
[----:B01----:R-:W-:Y:S05]  /*0720*/  RET.REL.NODEC R6 `(_Z15runGPUMultiplexPbPfPiS1_S0_S0_ii) ;  /* 0xfffffff806347950 */ /* 0x003fea0003c3ffff */
.L_x_11:
        /* <DEDUP_REMOVED lines=13> */
.L_x_38:


//--------------------- .text._Z10runGPUProbPfPiS0_S_S_iiP17curandStateXORWOW --------------------------
	.section	.text._Z10runGPUProbPfPiS0_S_S_iiP17curandStateXORWOW,"ax",@progbits
	.align	128
        .global         _Z10runGPUProbPfPiS0_S_S_iiP17curandStateXORWOW
        .type           _Z10runGPUProbPfPiS0_S_S_iiP17curandStateXORWOW,@function
        .size           _Z10runGPUProbPfPiS0_S_S_iiP17curandStateXORWOW,(.L_x_39 - _Z10runGPUProbPfPiS0_S_S_iiP17curandStateXORWOW)
        .other          _Z10runGPUProbPfPiS0_S_S_iiP17curandStateXORWOW,@"STO_CUDA_ENTRY STV_DEFAULT"
_Z10runGPUProbPfPiS0_S_S_iiP17curandStateXORWOW:
.text._Z10runGPUProbPfPiS0_S_S_iiP17curandStateXORWOW:
[----:B------:R-:W-:Y:S01]  /*0000*/  LDC R1, c[0x0][0x37c] ;  /* 0x0000df00ff017b82 */ /* 0x000fe20000000800 */
[----:B------:R-:W0:Y:S01]  /*0010*/  S2R R5, SR_CTAID.X ;  /* 0x0000000000057919 */ /* 0x000e220000002500 */
[----:B------:R-:W0:Y:S01]  /*0020*/  LDCU UR4, c[0x0][0x360] ;  /* 0x00006c00ff0477ac */ /* 0x000e220008000800 */
[----:B------:R-:W0:Y:S01]  /*0030*/  S2R R0, SR_TID.X ;  /* 0x0000000000007919 */ /* 0x000e220000002100 */
[----:B------:R-:W1:Y:S01]  /*0040*/  LDCU.64 UR6, c[0x0][0x3a8] ;  /* 0x00007500ff0677ac */ /* 0x000e620008000a00 */
[----:B0-----:R-:W-:-:S04]  /*0050*/  IMAD R13, R5, UR4, R0 ;  /* 0x00000004050d7c24 */ /* 0x001fc8000f8e0200 */
[----:B-1----:R-:W-:-:S05]  /*0060*/  VIADD R13, R13, UR6 ;  /* 0x000000060d0d7c36 */ /* 0x002fca0008000000 */
[----:B------:R-:W-:-:S13]  /*0070*/  ISETP.GE.AND P0, PT, R13, UR7, PT ;  /* 0x000000070d007c0c */ /* 0x000fda000bf06270 */
[----:B------:R-:W-:Y:S05]  /*0080*/  @P0 EXIT ;  /* 0x000000000000094d */ /* 0x000fea0003800000 */
[----:B------:R-:W0:Y:S01]  /*0090*/  LDC.64 R2, c[0x0][0x3b0] ;  /* 0x0000ec00ff027b82 */ /* 0x000e220000000a00 */
[----:B------:R-:W1:Y:S07]  /*00a0*/  LDCU.64 UR4, c[0x0][0x358] ;  /* 0x00006b00ff0477ac */ /* 0x000e6e0008000a00 */
[----:B------:R-:W2:Y:S08]  /*00b0*/  LDC.64 R14, c[0x0][0x390] ;  /* 0x0000e400ff0e7b82 */ /* 0x000eb00000000a00 */
[----:B------:R-:W3:Y:S01]  /*00c0*/  LDC.64 R16, c[0x0][0x388] ;  /* 0x0000e200ff107b82 */ /* 0x000ee20000000a00 */
[----:B0-----:R-:W-:-:S07]  /*00d0*/  IMAD.WIDE.U32 R2, R5, 0x30, R2 ;  /* 0x0000003005027825 */ /* 0x001fce00078e0002 */
[----:B------:R-:W0:Y:S01]  /*00e0*/  LDC.64 R6, c[0x0][0x380] ;  /* 0x0000e000ff067b82 */ /* 0x000e220000000a00 */
[----:B-1----:R-:W4:Y:S04]  /*00f0*/  LDG.E.64 R10, desc[UR4][R2.64] ;  /* 0x00000004020a7981 */ /* 0x002f28000c1e1b00 */
[----:B------:R-:W4:Y:S04]  /*0100*/  LDG.E.64 R4, desc[UR4][R2.64+0x10] ;  /* 0x0000100402047981 */ /* 0x000f28000c1e1b00 */
[----:B------:R-:W4:Y:S01]  /*0110*/  LDG.E.64 R8, desc[UR4][R2.64+0x8] ;  /* 0x0000080402087981 */ /* 0x000f22000c1e1b00 */
[----:B--2---:R-:W-:-:S04]  /*0120*/  IMAD.WIDE R18, R13, 0x4, R14 ;  /* 0x000000040d127825 */ /* 0x004fc800078e020e */
[C---:B---3--:R-:W-:Y:S02]  /*0130*/  IMAD.WIDE R16, R13.reuse, 0x4, R16 ;  /* 0x000000040d107825 */ /* 0x048fe400078e0210 */
[----:B------:R1:W5:Y:S02]  /*0140*/  LDG.E R19, desc[UR4][R18.64] ;  /* 0x0000000412137981 */ /* 0x000364000c1e1900 */
[----:B0-----:R-:W-:Y:S01]  /*0150*/  IMAD.WIDE R6, R13, 0x4, R6 ;  /* 0x000000040d067825 */ /* 0x001fe200078e0206 */
[----:B----4-:R-:W-:-:S04]  /*0160*/  SHF.R.U32.HI R0, RZ, 0x2, R11 ;  /* 0x00000002ff007819 */ /* 0x010fc8000001160b */
[----:B------:R-:W-:Y:S01]  /*0170*/  LOP3.LUT R0, R0, R11, RZ, 0x3c, !PT ;  /* 0x0000000b00007212 */ /* 0x000fe200078e3cff */
[----:B------:R-:W-:-:S03]  /*0180*/  IMAD.SHL.U32 R11, R5, 0x10, RZ ;  /* 0x00000010050b7824 */ /* 0x000fc600078e00ff */
[----:B------:R-:W-:-:S04]  /*0190*/  SHF.L.U32 R12, R0, 0x1, RZ ;  /* 0x00000001000c7819 */ /* 0x000fc800000006ff */
[----:B------:R-:W-:Y:S01]  /*01a0*/  LOP3.LUT R12, R0, R12, R11, 0x96, !PT ;  /* 0x0000000c000c7212 */ /* 0x000fe200078e960b */
[----:B------:R-:W-:Y:S01]  /*01b0*/  VIADD R10, R10, 0x587c5 ;  /* 0x000587c50a0a7836 */ /* 0x000fe20000000000 */
[-C--:B------:R-:W-:Y:S01]  /*01c0*/  MOV R14, R5.reuse ;  /* 0x00000005000e7202 */ /* 0x080fe20000000f00 */
[----:B------:R-:W-:Y:S01]  /*01d0*/  IMAD.MOV.U32 R21, RZ, RZ, R4 ;  /* 0x000000ffff157224 */ /* 0x000fe200078e0004 */
[----:B------:R-:W-:Y:S01]  /*01e0*/  LOP3.LUT R15, R12, R5, RZ, 0x3c, !PT ;  /* 0x000000050c0f7212 */ /* 0x000fe200078e3cff */
[----:B------:R-:W-:Y:S01]  /*01f0*/  IMAD.MOV.U32 R20, RZ, RZ, R9 ;  /* 0x000000ffff147224 */ /* 0x000fe200078e0009 */
[----:B------:R-:W-:Y:S01]  /*0200*/  MOV R11, R8 ;  /* 0x00000008000b7202 */ /* 0x000fe20000000f00 */
[----:B------:R-:W2:Y:S01]  /*0210*/  LDG.E R0, desc[UR4][R16.64] ;  /* 0x0000000410007981 */ /* 0x000ea2000c1e1900 */
[----:B------:R-:W-:Y:S02]  /*0220*/  HFMA2 R5, -RZ, RZ, 0.1171875, 0 ;  /* 0x2f800000ff057431 */ /* 0x000fe400000001ff */
[----:B------:R-:W-:Y:S01]  /*0230*/  IMAD.IADD R4, R15, 0x1, R10 ;  /* 0x000000010f047824 */ /* 0x000fe200078e020a */
[----:B------:R-:W2:Y:S01]  /*0240*/  LDC.64 R8, c[0x0][0x3a0] ;  /* 0x0000e800ff087b82 */ /* 0x000ea20000000a00 */
[----:B------:R1:W-:Y:S04]  /*0250*/  STG.E.64 desc[UR4][R2.64+0x10], R14 ;  /* 0x0000100e02007986 */ /* 0x0003e8000c101b04 */
[----:B------:R1:W-:Y:S03]  /*0260*/  STG.E.64 desc[UR4][R2.64+0x8], R20 ;  /* 0x0000081402007986 */ /* 0x0003e6000c101b04 */
[----:B------:R-:W0:Y:S01]  /*0270*/  LDC.64 R12, c[0x0][0x398] ;  /* 0x0000e600ff0c7b82 */ /* 0x000e220000000a00 */
[----:B------:R1:W-:Y:S04]  /*0280*/  STG.E.64 desc[UR4][R2.64], R10 ;  /* 0x0000000a02007986 */ /* 0x0003e8000c101b04 */
[----:B------:R-:W3:Y:S01]  /*0290*/  LDG.E R7, desc[UR4][R6.64] ;  /* 0x0000000406077981 */ /* 0x000ee2000c1e1900 */
[----:B------:R-:W-:-:S05]  /*02a0*/  I2FP.F32.U32 R4, R4 ;  /* 0x0000000400047245 */ /* 0x000fca0000201000 */
[----:B------:R-:W-:Y:S01]  /*02b0*/  FFMA R4, R4, R5, 1.1641532182693481445e-10 ;  /* 0x2f00000004047423 */ /* 0x000fe20000000005 */
[----:B------:R-:W-:Y:S01]  /*02c0*/  BSSY.RECONVERGENT B0, `(.L_x_12) ;  /* 0x0000008000007945 */ /* 0x000fe20003800200 */
[----:B--2---:R-:W-:-:S03]  /*02d0*/  IMAD.WIDE R8, R0, 0x4, R8 ;  /* 0x0000000400087825 */ /* 0x004fc600078e0208 */
[----:B---3--:R-:W-:Y:S01]  /*02e0*/  FSETP.GE.AND P0, PT, R4, R7, PT ;  /* 0x000000070400720b */ /* 0x008fe20003f06000 */
[----:B0-----:R-:W-:-:S12]  /*02f0*/  IMAD.WIDE R4, R0, 0x4, R12 ;  /* 0x0000000400047825 */ /* 0x001fd800078e020c */
[----:B-1----:R-:W-:Y:S05]  /*0300*/  @!P0 BRA `(.L_x_13) ;  /* 0x00000000000c8947 */ /* 0x002fea0003800000 */
[----:B-----5:R-:W-:-:S06]  /*0310*/  IMAD.WIDE R2, R19, 0x4, R12 ;  /* 0x0000000413027825 */ /* 0x020fcc00078e020c */
[----:B------:R-:W2:Y:S04]  /*0320*/  LDG.E R3, desc[UR4][R2.64] ;  /* 0x0000000402037981 */ /* 0x000ea8000c1e1900 */
[----:B--2---:R0:W-:Y:S02]  /*0330*/  REDG.E.ADD.F32.FTZ.RN.STRONG.GPU desc[UR4][R4.64], R3 ;  /* 0x00000003040079a6 */ /* 0x0041e4000c12f304 */
.L_x_13:
[----:B------:R-:W-:Y:S05]  /*0340*/  BSYNC.RECONVERGENT B0 ;  /* 0x0000000000007941 */ /* 0x000fea0003800200 */
.L_x_12:
[----:B------:R-:W2:Y:S04]  /*0350*/  LDG.E R9, desc[UR4][R8.64] ;  /* 0x0000000408097981 */ /* 0x000ea8000c1e1900 */
[----:B------:R-:W2:Y:S01]  /*0360*/  LDG.E R0, desc[UR4][R4.64] ;  /* 0x0000000404007981 */ /* 0x000ea2000c1e1900 */
[----:B0-----:R-:W-:Y:S01]  /*0370*/  IMAD.MOV.U32 R3, RZ, RZ, 0x3bbb989d ;  /* 0x3bbb989dff037424 */ /* 0x001fe200078e00ff */
[----:B------:R-:W-:Y:S01]  /*0380*/  MOV R7, 0x437c0000 ;  /* 0x437c000000077802 */ /* 0x000fe20000000f00 */
[----:B------:R-:W-:Y:S01]  /*0390*/  BSSY.RECONVERGENT B0, `(.L_x_14) ;  /* 0x0000015000007945 */ /* 0x000fe20003800200 */
[----:B--2---:R-:W-:-:S04]  /*03a0*/  FADD R0, R0, R9 ;  /* 0x0000000900007221 */ /* 0x004fc80000000000 */
[----:B------:R-:W-:-:S04]  /*03b0*/  FFMA.SAT R2, R0, -R3, 0.5 ;  /* 0x3f00000000027423 */ /* 0x000fc80000002803 */
[----:B------:R-:W-:-:S04]  /*03c0*/  FFMA.RM R2, R2, R7, 12582913 ;  /* 0x4b40000102027423 */ /* 0x000fc80000004007 */
[C---:B------:R-:W-:Y:S01]  /*03d0*/  FADD R3, R2.reuse, -12583039 ;  /* 0xcb40007f02037421 */ /* 0x040fe20000000000 */
[----:B------:R-:W-:-:S03]  /*03e0*/  IMAD.SHL.U32 R2, R2, 0x800000, RZ ;  /* 0x0080000002027824 */ /* 0x000fc600078e00ff */
[----:B------:R-:W-:-:S04]  /*03f0*/  FFMA R3, R0, -1.4426950216293334961, -R3 ;  /* 0xbfb8aa3b00037823 */ /* 0x000fc80000000803 */
[----:B------:R-:W-:-:S06]  /*0400*/  FFMA R3, R0, -1.925963033500011079e-08, R3 ;  /* 0xb2a5706000037823 */ /* 0x000fcc0000000003 */
[----:B------:R-:W0:Y:S02]  /*0410*/  MUFU.EX2 R3, R3 ;  /* 0x0000000300037308 */ /* 0x000e240000000800 */
[----:B0-----:R-:W-:-:S05]  /*0420*/  FFMA R0, R2, R3, 1 ;  /* 0x3f80000002007423 */ /* 0x001fca0000000003 */
[----:B------:R-:W-:-:S04]  /*0430*/  IADD3 R2, PT, PT, R0, 0x1800000, RZ ;  /* 0x0180000000027810 */ /* 0x000fc80007ffe0ff */
[----:B------:R-:W-:-:S04]  /*0440*/  LOP3.LUT R2, R2, 0x7f800000, RZ, 0xc0, !PT ;  /* 0x7f80000002027812 */ /* 0x000fc800078ec0ff */
[----:B------:R-:W-:-:S13]  /*0450*/  ISETP.GT.U32.AND P0, PT, R2, 0x1ffffff, PT ;  /* 0x01ffffff0200780c */ /* 0x000fda0003f04070 */
[----:B------:R-:W-:Y:S05]  /*0460*/  @P0 BRA `(.L_x_15) ;  /* 0x00000000000c0947 */ /* 0x000fea0003800000 */
[----:B------:R-:W-:-:S07]  /*0470*/  MOV R6, 0x490 ;  /* 0x0000049000067802 */ /* 0x000fce0000000f00 */
[----:B-----5:R-:W-:Y:S05]  /*0480*/  CALL.REL.NOINC `($__internal_1_$__cuda_sm20_rcp_rn_f32_slowpath) ;  /* 0x0000000000207944 */ /* 0x020fea0003c00000 */
[----:B------:R-:W-:Y:S05]  /*0490*/  BRA `(.L_x_16) ;  /* 0x0000000000107947 */ /* 0x000fea0003800000 */
.L_x_15:
[----:B------:R-:W0:Y:S02]  /*04a0*/  MUFU.RCP R3, R0 ;  /* 0x0000000000037308 */ /* 0x000e240000001000 */
[----:B0-----:R-:W-:-:S04]  /*04b0*/  FFMA R2, R0, R3, -1 ;  /* 0xbf80000000027423 */ /* 0x001fc80000000003 */
[----:B------:R-:W-:-:S04]  /*04c0*/  FADD.FTZ R2, -R2, -RZ ;  /* 0x800000ff02027221 */ /* 0x000fc80000010100 */
[----:B------:R-:W-:-:S07]  /*04d0*/  FFMA R3, R3, R2, R3 ;  /* 0x0000000203037223 */ /* 0x000fce0000000003 */
.L_x_16:
[----:B------:R-:W-:Y:S05]  /*04e0*/  BSYNC.RECONVERGENT B0 ;  /* 0x0000000000007941 */ /* 0x000fea0003800200 */
.L_x_14:
[----:B------:R-:W-:Y:S01]  /*04f0*/  STG.E desc[UR4][R4.64], R3 ;  /* 0x0000000304007986 */ /* 0x000fe2000c101904 */
[----:B------:R-:W-:Y:S05]  /*0500*/  EXIT ;  /* 0x000000000000794d */ /* 0x000fea0003800000 */
        .weak           $__internal_1_$__cuda_sm20_rcp_rn_f32_slowpath
        .type           $__internal_1_$__cuda_sm20_rcp_rn_f32_slowpath,@function
        .size           $__internal_1_$__cuda_sm20_rcp_rn_f32_slowpath,(.L_x_39 - $__internal_1_$__cuda_sm20_rcp_rn_f32_slowpath)
$__internal_1_$__cuda_sm20_rcp_rn_f32_slowpath:
[----:B------:R-:W-:Y:S01]  /*0510*/  IMAD.SHL.U32 R2, R0, 0x2, RZ ;  /* 0x0000000200027824 */ /* 0x000fe200078e00ff */
[----:B------:R-:W-:Y:S04]  /*0520*/  BSSY.RECONVERGENT B1, `(.L_x_17) ;  /* 0x0000030000017945 */ /* 0x000fe80003800200 */
[----:B------:R-:W-:-:S04]  /*0530*/  SHF.R.U32.HI R2, RZ, 0x18, R2 ;  /* 0x00000018ff027819 */ /* 0x000fc80000011602 */
[----:B------:R-:W-:-:S13]  /*0540*/  ISETP.NE.U32.AND P0, PT, R2, RZ, PT ;  /* 0x000000ff0200720c */ /* 0x000fda0003f05070 */
[----:B------:R-:W-:Y:S05]  /*0550*/  @P0 BRA `(.L_x_18) ;  /* 0x0000000000280947 */ /* 0x000fea0003800000 */
[----:B------:R-:W-:-:S04]  /*0560*/  SHF.L.U32 R2, R0, 0x1, RZ ;  /* 0x0000000100027819 */ /* 0x000fc800000006ff */
        /* <DEDUP_REMOVED lines=9> */
.L_x_18:
[----:B------:R-:W-:-:S05]  /*0600*/  VIADD R3, R2, 0xffffff03 ;  /* 0xffffff0302037836 */ /* 0x000fca0000000000 */
[----:B------:R-:W-:-:S13]  /*0610*/  ISETP.GT.U32.AND P0, PT, R3, 0x1, PT ;  /* 0x000000010300780c */ /* 0x000fda0003f04070 */
[----:B------:R-:W-:Y:S05]  /*0620*/  @P0 BRA `(.L_x_20) ;  /* 0x0000000000780947 */ /* 0x000fea0003800000 */
[----:B------:R-:W-:Y:S01]  /*0630*/  LOP3.LUT R7, R0, 0x7fffff, RZ, 0xc0, !PT ;  /* 0x007fffff00077812 */ /* 0x000fe200078ec0ff */
[----:B------:R-:W-:-:S03]  /*0640*/  HFMA2 R12, -RZ, RZ, 0, 1.78813934326171875e-07 ;  /* 0x00000003ff0c7431 */ /* 0x000fc600000001ff */
[----:B------:R-:W-:-:S04]  /*0650*/  LOP3.LUT R7, R7, 0x3f800000, RZ, 0xfc, !PT ;  /* 0x3f80000007077812 */ /* 0x000fc800078efcff */
[----:B------:R-:W0:Y:S01]  /*0660*/  MUFU.RCP R8, R7 ;  /* 0x0000000700087308 */ /* 0x000e220000001000 */
[----:B------:R-:W-:Y:S01]  /*0670*/  SHF.L.U32 R11, R12, R3, RZ ;  /* 0x000000030c0b7219 */ /* 0x000fe200000006ff */
        /* <DEDUP_REMOVED lines=8> */
[----:B------:R-:W-:-:S03]  /*0700*/  LOP3.LUT R10, R11, R8, RZ, 0xc0, !PT ;  /* 0x000000080b0a7212 */ /* 0x000fc600078ec0ff */
[----:B------:R-:W-:Y:S01]  /*0710*/  IMAD.MOV R9, RZ, RZ, -R9 ;  /* 0x000000ffff097224 */ /* 0x000fe200078e0a09 */
[----:B------:R-:W-:-:S04]  /*0720*/  SHF.R.U32.HI R10, RZ, R3, R10 ;  /* 0x00000003ff0a7219 */ /* 0x000fc8000001160a */
[----:B------:R-:W-:Y:S02]  /*0730*/  LOP3.LUT P1, RZ, R9, R3, R8, 0xf8, !PT ;  /* 0x0000000309ff7212 */ /* 0x000fe4000782f808 */
[C---:B------:R-:W-:Y:S02]  /*0740*/  LOP3.LUT P0, RZ, R10.reuse, 0x1, RZ, 0xc0, !PT ;  /* 0x000000010aff7812 */ /* 0x040fe4000780c0ff */
[----:B------:R-:W-:-:S04]  /*0750*/  LOP3.LUT P2, RZ, R10, 0x2, RZ, 0xc0, !PT ;  /* 0x000000020aff7812 */ /* 0x000fc8000784c0ff */
[----:B------:R-:W-:Y:S02]  /*0760*/  PLOP3.LUT P0, PT, P0, P1, P2, 0xe0, 0x0 ;  /* 0x000000000000781c */ /* 0x000fe40000703c20 */
[----:B------:R-:W-:Y:S02]  /*0770*/  LOP3.LUT P1, RZ, R0, 0x7fffff, RZ, 0xc0, !PT ;  /* 0x007fffff00ff7812 */ /* 0x000fe4000782c0ff */
[----:B------:R-:W-:-:S04]  /*0780*/  SEL R3, RZ, 0x1, !P0 ;  /* 0x00000001ff037807 */ /* 0x000fc80004000000 */
[----:B------:R-:W-:-:S04]  /*0790*/  IADD3 R3, PT, PT, -R3, RZ, RZ ;  /* 0x000000ff03037210 */ /* 0x000fc80007ffe1ff */
[----:B------:R-:W-:Y:S01]  /*07a0*/  ISETP.GE.AND P0, PT, R3, RZ, PT ;  /* 0x000000ff0300720c */ /* 0x000fe20003f06270 */
[----:B------:R-:W-:-:S05]  /*07b0*/  VIADD R3, R2, 0xffffff04 ;  /* 0xffffff0402037836 */ /* 0x000fca0000000000 */
[----:B------:R-:W-:-:S07]  /*07c0*/  SHF.R.U32.HI R3, RZ, R3, R8 ;  /* 0x00000003ff037219 */ /* 0x000fce0000011608 */
[----:B------:R-:W-:-:S05]  /*07d0*/  @!P0 IADD3 R3, PT, PT, R3, 0x1, RZ ;  /* 0x0000000103038810 */ /* 0x000fca0007ffe0ff */
[----:B------:R-:W-:-:S05]  /*07e0*/  @!P1 IMAD.SHL.U32 R3, R3, 0x2, RZ ;  /* 0x0000000203039824 */ /* 0x000fca00078e00ff */
[----:B------:R-:W-:Y:S01]  /*07f0*/  LOP3.LUT R3, R3, 0x80000000, R0, 0xf8, !PT ;  /* 0x8000000003037812 */ /* 0x000fe200078ef800 */
[----:B------:R-:W-:Y:S06]  /*0800*/  BRA `(.L_x_19) ;  /* 0x0000000000047947 */ /* 0x000fec0003800000 */
.L_x_20:
[----:B------:R0:W1:Y:S02]  /*0810*/  MUFU.RCP R3, R0 ;  /* 0x0000000000037308 */ /* 0x0000640000001000 */
.L_x_19:
[----:B------:R-:W-:Y:S05]  /*0820*/  BSYNC.RECONVERGENT B1 ;  /* 0x0000000000017941 */ /* 0x000fea0003800200 */
.L_x_17:
[----:B------:R-:W-:-:S04]  /*0830*/  MOV R7, 0x0 ;  /* 0x0000000000077802 */ /* 0x000fc80000000f00 */
[----:B01----:R-:W-:Y:S05]  /*0840*/  RET.REL.NODEC R6 `(_Z10runGPUProbPfPiS0_S_S_iiP17curandStateXORWOW) ;  /* 0xfffffff406ec7950 */ /* 0x003fea0003c3ffff */
.L_x_21:
        /* <DEDUP_REMOVED lines=11> */
.L_x_39:


//--------------------- .text._Z10runGPUPostPfS_ii --------------------------
	.section	.text._Z10runGPUPostPfS_ii,"ax",@progbits
	.align	128
        .global         _Z10runGPUPostPfS_ii
        .type           _Z10runGPUPostPfS_ii,@function
        .size           _Z10runGPUPostPfS_ii,(.L_x_40 - _Z10runGPUPostPfS_ii)
        .other          _Z10runGPUPostPfS_ii,@"STO_CUDA_ENTRY STV_DEFAULT"
_Z10runGPUPostPfS_ii:
.text._Z10runGPUPostPfS_ii:
        /* <DEDUP_REMOVED lines=9> */
[----:B------:R-:W0:Y:S01]  /*0090*/  LDC.64 R2, c[0x0][0x388] ;  /* 0x0000e200ff027b82 */ /* 0x000e220000000a00 */
[----:B------:R-:W1:Y:S07]  /*00a0*/  LDCU.64 UR4, c[0x0][0x358] ;  /* 0x00006b00ff0477ac */ /* 0x000e6e0008000a00 */
[----:B------:R-:W2:Y:S01]  /*00b0*/  LDC.64 R4, c[0x0][0x380] ;  /* 0x0000e000ff047b82 */ /* 0x000ea20000000a00 */
[----:B0-----:R-:W-:-:S06]  /*00c0*/  IMAD.WIDE R2, R7, 0x4, R2 ;  /* 0x0000000407027825 */ /* 0x001fcc00078e0202 */
[----:B-1----:R-:W3:Y:S01]  /*00d0*/  LDG.E R3, desc[UR4][R2.64] ;  /* 0x0000000402037981 */ /* 0x002ee2000c1e1900 */
[----:B--2---:R-:W-:-:S05]  /*00e0*/  IMAD.WIDE R4, R7, 0x4, R4 ;  /* 0x0000000407047825 */ /* 0x004fca00078e0204 */
[----:B------:R-:W3:Y:S01]  /*00f0*/  LDG.E R0, desc[UR4][R4.64] ;  /* 0x0000000404007981 */ /* 0x000ee2000c1e1900 */
[----:B------:R-:W-:Y:S02]  /*0100*/  HFMA2 R9, -RZ, RZ, 3.7421875, 0 ;  /* 0x437c0000ff097431 */ /* 0x000fe400000001ff */
[----:B------:R-:W-:Y:S01]  /*0110*/  IMAD.MOV.U32 R7, RZ, RZ, 0x3bbb989d ;  /* 0x3bbb989dff077424 */ /* 0x000fe200078e00ff */
[----:B------:R-:W-:Y:S01]  /*0120*/  BSSY.RECONVERGENT B0, `(.L_x_22) ;  /* 0x0000015000007945 */ /* 0x000fe20003800200 */
[----:B---3--:R-:W-:-:S04]  /*0130*/  FADD R0, R0, R3 ;  /* 0x0000000300007221 */ /* 0x008fc80000000000 */
[----:B------:R-:W-:-:S04]  /*0140*/  FFMA.SAT R6, R0, -R7, 0.5 ;  /* 0x3f00000000067423 */ /* 0x000fc80000002807 */
[----:B------:R-:W-:-:S04]  /*0150*/  FFMA.RM R6, R6, R9, 12582913 ;  /* 0x4b40000106067423 */ /* 0x000fc80000004009 */
[----:B------:R-:W-:-:S04]  /*0160*/  FADD R7, R6, -12583039 ;  /* 0xcb40007f06077421 */ /* 0x000fc80000000000 */
[----:B------:R-:W-:-:S04]  /*0170*/  FFMA R7, R0, -1.4426950216293334961, -R7 ;  /* 0xbfb8aa3b00077823 */ /* 0x000fc80000000807 */
[----:B------:R-:W-:-:S06]  /*0180*/  FFMA R7, R0, -1.925963033500011079e-08, R7 ;  /* 0xb2a5706000077823 */ /* 0x000fcc0000000007 */
[----:B------:R-:W0:Y:S01]  /*0190*/  MUFU.EX2 R7, R7 ;  /* 0x0000000700077308 */ /* 0x000e220000000800 */
[----:B------:R-:W-:-:S04]  /*01a0*/  IMAD.SHL.U32 R6, R6, 0x800000, RZ ;  /* 0x0080000006067824 */ /* 0x000fc800078e00ff */
[----:B0-----:R-:W-:-:S05]  /*01b0*/  FFMA R0, R6, R7, 1 ;  /* 0x3f80000006007423 */ /* 0x001fca0000000007 */
[----:B------:R-:W-:-:S04]  /*01c0*/  IADD3 R2, PT, PT, R0, 0x1800000, RZ ;  /* 0x0180000000027810 */ /* 0x000fc80007ffe0ff */
[----:B------:R-:W-:-:S04]  /*01d0*/  LOP3.LUT R2, R2, 0x7f800000, RZ, 0xc0, !PT ;  /* 0x7f80000002027812 */ /* 0x000fc800078ec0ff */
[----:B------:R-:W-:-:S13]  /*01e0*/  ISETP.GT.U32.AND P0, PT, R2, 0x1ffffff, PT ;  /* 0x01ffffff0200780c */ /* 0x000fda0003f04070 */
[----:B------:R-:W-:Y:S05]  /*01f0*/  @P0 BRA `(.L_x_23) ;  /* 0x00000000000c0947 */ /* 0x000fea0003800000 */
[----:B------:R-:W-:-:S07]  /*0200*/  MOV R6, 0x220 ;  /* 0x0000022000067802 */ /* 0x000fce0000000f00 */
[----:B------:R-:W-:Y:S05]  /*0210*/  CALL.REL.NOINC `($__internal_2_$__cuda_sm20_rcp_rn_f32_slowpath) ;  /* 0x0000000000207944 */ /* 0x000fea0003c00000 */
[----:B------:R-:W-:Y:S05]  /*0220*/  BRA `(.L_x_24) ;  /* 0x0000000000107947 */ /* 0x000fea0003800000 */
.L_x_23:
[----:B------:R-:W0:Y:S02]  /*0230*/  MUFU.RCP R3, R0 ;  /* 0x0000000000037308 */ /* 0x000e240000001000 */
[----:B0-----:R-:W-:-:S04]  /*0240*/  FFMA R2, R0, R3, -1 ;  /* 0xbf80000000027423 */ /* 0x001fc80000000003 */
[----:B------:R-:W-:-:S04]  /*0250*/  FADD.FTZ R2, -R2, -RZ ;  /* 0x800000ff02027221 */ /* 0x000fc80000010100 */
[----:B------:R-:W-:-:S07]  /*0260*/  FFMA R3, R3, R2, R3 ;  /* 0x0000000203037223 */ /* 0x000fce0000000003 */
.L_x_24:
[----:B------:R-:W-:Y:S05]  /*0270*/  BSYNC.RECONVERGENT B0 ;  /* 0x0000000000007941 */ /* 0x000fea0003800200 */
.L_x_22:
[----:B------:R-:W-:Y:S01]  /*0280*/  STG.E desc[UR4][R4.64], R3 ;  /* 0x0000000304007986 */ /* 0x000fe2000c101904 */
[----:B------:R-:W-:Y:S05]  /*0290*/  EXIT ;  /* 0x000000000000794d */ /* 0x000fea0003800000 */
        .weak           $__internal_2_$__cuda_sm20_rcp_rn_f32_slowpath
        .type           $__internal_2_$__cuda_sm20_rcp_rn_f32_slowpath,@function
        .size           $__internal_2_$__cuda_sm20_rcp_rn_f32_slowpath,(.L_x_40 - $__internal_2_$__cuda_sm20_rcp_rn_f32_slowpath)
$__internal_2_$__cuda_sm20_rcp_rn_f32_slowpath:
        /* <DEDUP_REMOVED lines=15> */
.L_x_26:
[----:B------:R-:W-:-:S05]  /*0390*/  VIADD R3, R2, 0xffffff03 ;  /* 0xffffff0302037836 */ /* 0x000fca0000000000 */
[----:B------:R-:W-:-:S13]  /*03a0*/  ISETP.GT.U32.AND P0, PT, R3, 0x1, PT ;  /* 0x000000010300780c */ /* 0x000fda0003f04070 */
[----:B------:R-:W-:Y:S05]  /*03b0*/  @P0 BRA `(.L_x_28) ;  /* 0x0000000000780947 */ /* 0x000fea0003800000 */
[----:B------:R-:W-:Y:S02]  /*03c0*/  LOP3.LUT R7, R0, 0x7fffff, RZ, 0xc0, !PT ;  /* 0x007fffff00077812 */ /* 0x000fe400078ec0ff */
[----:B------:R-:W-:Y:S02]  /*03d0*/  MOV R12, 0x3 ;  /* 0x00000003000c7802 */ /* 0x000fe40000000f00 */
        /* <DEDUP_REMOVED lines=28> */
.L_x_28:
[----:B------:R0:W1:Y:S02]  /*05a0*/  MUFU.RCP R3, R0 ;  /* 0x0000000000037308 */ /* 0x0000640000001000 */
.L_x_27:
[----:B------:R-:W-:Y:S05]  /*05b0*/  BSYNC.RECONVERGENT B1 ;  /* 0x0000000000017941 */ /* 0x000fea0003800200 */
.L_x_25:
[----:B------:R-:W-:-:S04]  /*05c0*/  HFMA2 R7, -RZ, RZ, 0, 0 ;  /* 0x00000000ff077431 */ /* 0x000fc800000001ff */
[----:B01----:R-:W-:Y:S05]  /*05d0*/  RET.REL.NODEC R6 `(_Z10runGPUPostPfS_ii) ;  /* 0xfffffff806887950 */ /* 0x003fea0003c3ffff */
.L_x_29:
        /* <DEDUP_REMOVED lines=10> */
.L_x_40:


//--------------------- .text._Z6runGPUPfPiS0_S_S_Pbii --------------------------
	.section	.text._Z6runGPUPfPiS0_S_S_Pbii,"ax",@progbits
	.align	128
        .global         _Z6runGPUPfPiS0_S_S_Pbii
        .type           _Z6runGPUPfPiS0_S_S_Pbii,@function
        .size           _Z6runGPUPfPiS0_S_S_Pbii,(.L_x_46 - _Z6runGPUPfPiS0_S_S_Pbii)
        .other          _Z6runGPUPfPiS0_S_S_Pbii,@"STO_CUDA_ENTRY STV_DEFAULT"
_Z6runGPUPfPiS0_S_S_Pbii:
.text._Z6runGPUPfPiS0_S_S_Pbii:
[----:B------:R-:W-:Y:S01]  /*0000*/  LDC R1, c[0x0][0x37c] ;  /* 0x0000df00ff017b82 */ /* 0x000fe20000000800 */
[----:B------:R-:W0:Y:S07]  /*0010*/  S2R R3, SR_TID.X ;  /* 0x0000000000037919 */ /* 0x000e2e0000002100 */
[----:B------:R-:W0:Y:S01]  /*0020*/  S2UR UR4, SR_CTAID.X ;  /* 0x00000000000479c3 */ /* 0x000e220000002500 */
[----:B------:R-:W1:Y:S07]  /*0030*/  LDCU.64 UR6, c[0x0][0x3b0] ;  /* 0x00007600ff0677ac */ /* 0x000e6e0008000a00 */
[----:B------:R-:W0:Y:S02]  /*0040*/  LDC R0, c[0x0][0x360] ;  /* 0x0000d800ff007b82 */ /* 0x000e240000000800 */
[----:B0-----:R-:W-:-:S05]  /*0050*/  IMAD R0, R0, UR4, R3 ;  /* 0x0000000400007c24 */ /* 0x001fca000f8e0203 */
[----:B-1----:R-:W-:-:S04]  /*0060*/  IADD3 R9, PT, PT, R0, UR6, RZ ;  /* 0x0000000600097c10 */ /* 0x002fc8000fffe0ff */
[----:B------:R-:W-:-:S13]  /*0070*/  ISETP.GE.AND P0, PT, R9, UR7, PT ;  /* 0x0000000709007c0c */ /* 0x000fda000bf06270 */
[----:B------:R-:W-:Y:S05]  /*0080*/  @P0 EXIT ;  /* 0x000000000000094d */ /* 0x000fea0003800000 */
[----:B------:R-:W0:Y:S01]  /*0090*/  LDC.64 R4, c[0x0][0x390] ;  /* 0x0000e400ff047b82 */ /* 0x000e220000000a00 */
[----:B------:R-:W1:Y:S07]  /*00a0*/  LDCU.64 UR4, c[0x0][0x358] ;  /* 0x00006b00ff0477ac */ /* 0x000e6e0008000a00 */
[----:B------:R-:W2:Y:S08]  /*00b0*/  LDC.64 R2, c[0x0][0x388] ;  /* 0x0000e200ff027b82 */ /* 0x000eb00000000a00 */
[----:B------:R-:W3:Y:S01]  /*00c0*/  LDC.64 R10, c[0x0][0x380] ;  /* 0x0000e000ff0a7b82 */ /* 0x000ee20000000a00 */
[----:B0-----:R-:W-:-:S07]  /*00d0*/  IMAD.WIDE R4, R9, 0x4, R4 ;  /* 0x0000000409047825 */ /* 0x001fce00078e0204 */
[----:B------:R-:W0:Y:S01]  /*00e0*/  LDC.64 R6, c[0x0][0x398] ;  /* 0x0000e600ff067b82 */ /* 0x000e220000000a00 */
[----:B-1----:R-:W0:Y:S01]  /*00f0*/  LDG.E R5, desc[UR4][R4.64] ;  /* 0x0000000404057981 */ /* 0x002e22000c1e1900 */
[----:B--2---:R-:W-:-:S06]  /*0100*/  IMAD.WIDE R2, R9, 0x4, R2 ;  /* 0x0000000409027825 */ /* 0x004fcc00078e0202 */
[----:B------:R-:W2:Y:S01]  /*0110*/  LDG.E R3, desc[UR4][R2.64] ;  /* 0x0000000402037981 */ /* 0x000ea2000c1e1900 */
[----:B---3--:R-:W-:-:S06]  /*0120*/  IMAD.WIDE R10, R9, 0x4, R10 ;  /* 0x00000004090a7825 */ /* 0x008fcc00078e020a */
[----:B------:R-:W3:Y:S01]  /*0130*/  LDG.E R11, desc[UR4][R10.64] ;  /* 0x000000040a0b7981 */ /* 0x000ee2000c1e1900 */
[----:B0-----:R-:W-:-:S06]  /*0140*/  IMAD.WIDE R8, R5, 0x4, R6 ;  /* 0x0000000405087825 */ /* 0x001fcc00078e0206 */
[----:B------:R-:W3:Y:S01]  /*0150*/  LDG.E R8, desc[UR4][R8.64] ;  /* 0x0000000408087981 */ /* 0x000ee2000c1e1900 */
[----:B--2---:R-:W-:-:S04]  /*0160*/  IMAD.WIDE R6, R3, 0x4, R6 ;  /* 0x0000000403067825 */ /* 0x004fc800078e0206 */
[----:B---3--:R-:W-:-:S05]  /*0170*/  FMUL R5, R8, R11 ;  /* 0x0000000b08057220 */ /* 0x008fca0000400000 */
[----:B------:R-:W-:Y:S01]  /*0180*/  REDG.E.ADD.F32.FTZ.RN.STRONG.GPU desc[UR4][R6.64], R5 ;  /* 0x00000005060079a6 */ /* 0x000fe2000c12f304 */
[----:B------:R-:W-:Y:S05]  /*0190*/  EXIT ;  /* 0x000000000000794d */ /* 0x000fea0003800000 */
.L_x_30:
        /* <DEDUP_REMOVED lines=14> */
.L_x_46:


//--------------------- .text._Z7initRNGjP17curandStateXORWOW --------------------------
	.section	.text._Z7initRNGjP17curandStateXORWOW,"ax",@progbits
	.align	128
        .global         _Z7initRNGjP17curandStateXORWOW
        .type           _Z7initRNGjP17curandStateXORWOW,@function
        .size           _Z7initRNGjP17curandStateXORWOW,(.L_x_47 - _Z7initRNGjP17curandStateXORWOW)
        .other          _Z7initRNGjP17curandStateXORWOW,@"STO_CUDA_ENTRY STV_DEFAULT"
_Z7initRNGjP17curandStateXORWOW:
.text._Z7initRNGjP17curandStateXORWOW:
[----:B------:R-:W-:Y:S01]  /*0000*/  LDC R1, c[0x0][0x37c] ;  /* 0x0000df00ff017b82 */ /* 0x000fe20000000800 */
[----:B------:R-:W0:Y:S07]  /*0010*/  S2R R13, SR_CTAID.X ;  /* 0x00000000000d7919 */ /* 0x000e2e0000002500 */
[----:B------:R-:W1:Y:S01]  /*0020*/  LDC R0, c[0x0][0x380] ;  /* 0x0000e000ff007b82 */ /* 0x000e620000000800 */
[----:B------:R-:W2:Y:S01]  /*0030*/  LDCU.64 UR6, c[0x0][0x358] ;  /* 0x00006b00ff0677ac */ /* 0x000ea20008000a00 */
[----:B------:R-:W-:-:S02]  /*0040*/  IMAD.MOV.U32 R7, RZ, RZ, -0x75bd8fc ;  /* 0xf8a42704ff077424 */ /* 0x000fc400078e00ff */
[----:B------:R-:W-:-:S04]  /*0050*/  IMAD.MOV.U32 R8, RZ, RZ, -0x23270784 ;  /* 0xdcd8f87cff087424 */ /* 0x000fc800078e00ff */
[----:B------:R-:W3:Y:S01]  /*0060*/  LDC.64 R2, c[0x0][0x388] ;  /* 0x0000e200ff027b82 */ /* 0x000ee20000000a00 */
[----:B-1----:R-:W-:-:S05]  /*0070*/  LOP3.LUT R0, R0, 0xaad26b49, RZ, 0x3c, !PT ;  /* 0xaad26b4900007812 */ /* 0x002fca00078e3cff */
[----:B------:R-:W-:Y:S01]  /*0080*/  IMAD R0, R0, 0x4182bed5, RZ ;  /* 0x4182bed500007824 */ /* 0x000fe200078e02ff */
[C---:B0-----:R-:W-:Y:S01]  /*0090*/  ISETP.NE.AND P0, PT, R13.reuse, RZ, PT ;  /* 0x000000ff0d00720c */ /* 0x041fe20003f05270 */
[----:B---3--:R-:W-:-:S03]  /*00a0*/  IMAD.WIDE.U32 R2, R13, 0x30, R2 ;  /* 0x000000300d027825 */ /* 0x008fc600078e0002 */
[C---:B------:R-:W-:Y:S01]  /*00b0*/  LOP3.LUT R6, R0.reuse, 0x159a55e5, RZ, 0x3c, !PT ;  /* 0x159a55e500067812 */ /* 0x040fe200078e3cff */
[C---:B------:R-:W-:Y:S02]  /*00c0*/  VIADD R4, R0.reuse, 0xd9f6dc18 ;  /* 0xd9f6dc1800047836 */ /* 0x040fe40000000000 */
[C---:B------:R-:W-:Y:S02]  /*00d0*/  VIADD R5, R0.reuse, 0x75bcd15 ;  /* 0x075bcd1500057836 */ /* 0x040fe40000000000 */
[----:B--2---:R0:W-:Y:S01]  /*00e0*/  STG.E.64 desc[UR6][R2.64+0x8], R6 ;  /* 0x0000080602007986 */ /* 0x0041e2000c101b06 */
[----:B------:R-:W-:-:S03]  /*00f0*/  VIADD R9, R0, 0x583f19 ;  /* 0x00583f1900097836 */ /* 0x000fc60000000000 */
[----:B------:R0:W-:Y:S04]  /*0100*/  STG.E.64 desc[UR6][R2.64], R4 ;  /* 0x0000000402007986 */ /* 0x0001e8000c101b06 */
[----:B------:R0:W-:Y:S01]  /*0110*/  STG.E.64 desc[UR6][R2.64+0x10], R8 ;  /* 0x0000100802007986 */ /* 0x0001e2000c101b06 */
[----:B------:R-:W-:Y:S05]  /*0120*/  @!P0 BRA `(.L_x_31) ;  /* 0x0000000c00488947 */ /* 0x000fea0003800000 */
[----:B------:R-:W-:Y:S02]  /*0130*/  IMAD.MOV.U32 R0, RZ, RZ, R13 ;  /* 0x000000ffff007224 */ /* 0x000fe400078e000d */
[----:B------:R-:W-:Y:S02]  /*0140*/  IMAD.MOV.U32 R15, RZ, RZ, RZ ;  /* 0x000000ffff0f7224 */ /* 0x000fe400078e00ff */
[----:B------:R-:W-:-:S07]  /*0150*/  IMAD.MOV.U32 R12, RZ, RZ, RZ ;  /* 0x000000ffff0c7224 */ /* 0x000fce00078e00ff */
.L_x_36:
[----:B0-----:R-:W-:-:S04]  /*0160*/  LOP3.LUT R2, R0, 0x3, RZ, 0xc0, !PT ;  /* 0x0000000300027812 */ /* 0x001fc800078ec0ff */
[----:B------:R-:W-:-:S04]  /*0170*/  ISETP.NE.U32.AND P0, PT, R2, RZ, PT ;  /* 0x000000ff0200720c */ /* 0x000fc80003f05070 */
[----:B------:R-:W-:-:S13]  /*0180*/  ISETP.NE.AND.EX P0, PT, RZ, RZ, PT, P0 ;  /* 0x000000ffff00720c */ /* 0x000fda0003f05300 */
[----:B------:R-:W-:Y:S05]  /*0190*/  @!P0 BRA `(.L_x_32) ;  /* 0x0000000c00148947 */ /* 0x000fea0003800000 */
[----:B------:R-:W0:Y:S01]  /*01a0*/  LDC.64 R6, c[0x4][RZ] ;  /* 0x01000000ff067b82 */ /* 0x000e220000000a00 */
[----:B------:R-:W-:Y:S01]  /*01b0*/  UMOV UR4, URZ ;  /* 0x000000ff00047c82 */ /* 0x000fe20008000000 */
[----:B0-----:R-:W-:-:S07]  /*01c0*/  IMAD.WIDE.U32 R6, R12, 0xc80, R6 ;  /* 0x00000c800c067825 */ /* 0x001fce00078e0006 */
.L_x_35:
[----:B0-----:R-:W-:Y:S01]  /*01d0*/  IMAD.MOV.U32 R14, RZ, RZ, RZ ;  /* 0x000000ffff0e7224 */ /* 0x001fe200078e00ff */
[----:B------:R-:W-:Y:S01]  /*01e0*/  CS2R R2, SRZ ;  /* 0x0000000000027805 */ /* 0x000fe2000001ff00 */
[----:B------:R-:W-:Y:S01]  /*01f0*/  IMAD.MOV.U32 R16, RZ, RZ, RZ ;  /* 0x000000ffff107224 */ /* 0x000fe200078e00ff */
[----:B------:R-:W-:-:S07]  /*0200*/  CS2R R4, SRZ ;  /* 0x0000000000047805 */ /* 0x000fce000001ff00 */
.L_x_34:
[----:B------:R-:W0:Y:S02]  /*0210*/  LDC.64 R8, c[0x0][0x388] ;  /* 0x0000e200ff087b82 */ /* 0x000e240000000a00 */
[----:B0-----:R-:W-:-:S04]  /*0220*/  IMAD.WIDE.U32 R10, R13, 0x30, R8 ;  /* 0x000000300d0a7825 */ /* 0x001fc800078e0008 */
[----:B------:R-:W-:-:S05]  /*0230*/  IMAD.WIDE.U32 R10, R16, 0x4, R10 ;  /* 0x00000004100a7825 */ /* 0x000fca00078e000a */
[----:B------:R0:W5:Y:S01]  /*0240*/  LDG.E R17, desc[UR6][R10.64+0x4] ;  /* 0x000004060a117981 */ /* 0x000162000c1e1900 */
[----:B------:R-:W-:-:S07]  /*0250*/  IMAD.MOV.U32 R18, RZ, RZ, RZ ;  /* 0x000000ffff127224 */ /* 0x000fce00078e00ff */
.L_x_33:
[----:B-----5:R-:W-:Y:S01]  /*0260*/  SHF.R.U32.HI R22, RZ, R18, R17 ;  /* 0x00000012ff167219 */ /* 0x020fe20000011611 */
[----:B0-----:R-:W-:-:S03]  /*0270*/  IMAD.SHL.U32 R11, R16, 0x20, RZ ;  /* 0x00000020100b7824 */ /* 0x001fc600078e00ff */
[----:B------:R-:W-:Y:S01]  /*0280*/  LOP3.LUT R19, R22, 0x1, RZ, 0xc0, !PT ;  /* 0x0000000116137812 */ /* 0x000fe200078ec0ff */
[----:B------:R-:W-:-:S03]  /*0290*/  IMAD.IADD R10, R11, 0x1, R18 ;  /* 0x000000010b0a7824 */ /* 0x000fc600078e0212 */
[----:B------:R-:W-:Y:S01]  /*02a0*/  ISETP.NE.U32.AND P0, PT, R19, 0x1, PT ;  /* 0x000000011300780c */ /* 0x000fe20003f05070 */
[----:B------:R-:W-:-:S03]  /*02b0*/  IMAD R11, R10, 0x5, RZ ;  /* 0x000000050a0b7824 */ /* 0x000fc600078e02ff */
[----:B------:R-:W-:Y:S01]  /*02c0*/  R2P PR, R22, 0x7e ;  /* 0x0000007e16007804 */ /* 0x000fe20000000000 */
[----:B------:R-:W-:-:S08]  /*02d0*/  IMAD.WIDE.U32 R10, R11, 0x4, R6 ;  /* 0x000000040b0a7825 */ /* 0x000fd000078e0006 */
[----:B------:R-:W2:Y:S04]  /*02e0*/  @!P0 LDG.E R19, desc[UR6][R10.64] ;  /* 0x000000060a138981 */ /* 0x000ea8000c1e1900 */
[----:B------:R-:W3:Y:S04]  /*02f0*/  @!P0 LDG.E R20, desc[UR6][R10.64+0x10] ;  /* 0x000010060a148981 */ /* 0x000ee8000c1e1900 */
[----:B------:R-:W4:Y:S04]  /*0300*/  @P1 LDG.E R21, desc[UR6][R10.64+0x14] ;  /* 0x000014060a151981 */ /* 0x000f28000c1e1900 */
[----:B------:R-:W4:Y:S04]  /*0310*/  @P2 LDG.E R23, desc[UR6][R10.64+0x28] ;  /* 0x000028060a172981 */ /* 0x000f28000c1e1900 */
[----:B------:R-:W4:Y:S04]  /*0320*/  @P1 LDG.E R24, desc[UR6][R10.64+0x24] ;  /* 0x000024060a181981 */ /* 0x000f28000c1e1900 */
[----:B------:R-:W4:Y:S04]  /*0330*/  @P2 LDG.E R26, desc[UR6][R10.64+0x38] ;  /* 0x000038060a1a2981 */ /* 0x000f28000c1e1900 */
[----:B------:R-:W4:Y:S04]  /*0340*/  @P3 LDG.E R25, desc[UR6][R10.64+0x3c] ;  /* 0x00003c060a193981 */ /* 0x000f28000c1e1900 */
[----:B------:R-:W4:Y:S01]  /*0350*/  @P4 LDG.E R27, desc[UR6][R10.64+0x50] ;  /* 0x000050060a1b4981 */ /* 0x000f22000c1e1900 */
[----:B--2---:R-:W-:-:S03]  /*0360*/  @!P0 LOP3.LUT R14, R14, R19, RZ, 0x3c, !PT ;  /* 0x000000130e0e8212 */ /* 0x004fc600078e3cff */
[----:B------:R-:W2:Y:S01]  /*0370*/  @!P0 LDG.E R19, desc[UR6][R10.64+0x4] ;  /* 0x000004060a138981 */ /* 0x000ea2000c1e1900 */
[----:B---3--:R-:W-:-:S03]  /*0380*/  @!P0 LOP3.LUT R3, R3, R20, RZ, 0x3c, !PT ;  /* 0x0000001403038212 */ /* 0x008fc600078e3cff */
[----:B------:R-:W3:Y:S01]  /*0390*/  @!P0 LDG.E R20, desc[UR6][R10.64+0x8] ;  /* 0x000008060a148981 */ /* 0x000ee2000c1e1900 */
[----:B----4-:R-:W-:-:S03]  /*03a0*/  @P1 LOP3.LUT R14, R14, R21, RZ, 0x3c, !PT ;  /* 0x000000150e0e1212 */ /* 0x010fc600078e3cff */
[----:B------:R-:W4:Y:S01]  /*03b0*/  @!P0 LDG.E R21, desc[UR6][R10.64+0xc] ;  /* 0x00000c060a158981 */ /* 0x000f22000c1e1900 */
[----:B------:R-:W-:-:S03]  /*03c0*/  @P2 LOP3.LUT R14, R14, R23, RZ, 0x3c, !PT ;  /* 0x000000170e0e2212 */ /* 0x000fc600078e3cff */
[----:B------:R-:W4:Y:S01]  /*03d0*/  @P1 LDG.E R23, desc[UR6][R10.64+0x18] ;  /* 0x000018060a171981 */ /* 0x000f22000c1e1900 */
[----:B------:R-:W-:-:S03]  /*03e0*/  @P1 LOP3.LUT R3, R3, R24, RZ, 0x3c, !PT ;  /* 0x0000001803031212 */ /* 0x000fc600078e3cff */
[----:B------:R-:W4:Y:S01]  /*03f0*/  @P2 LDG.E R24, desc[UR6][R10.64+0x30] ;  /* 0x000030060a182981 */ /* 0x000f22000c1e1900 */
[----:B--2---:R-:W-:-:S03]  /*0400*/  @!P0 LOP3.LUT R4, R4, R19, RZ, 0x3c, !PT ;  /* 0x0000001304048212 */ /* 0x004fc600078e3cff */
[----:B------:R-:W2:Y:S01]  /*0410*/  @P1 LDG.E R19, desc[UR6][R10.64+0x20] ;  /* 0x000020060a131981 */ /* 0x000ea2000c1e1900 */
[----:B---3--:R-:W-:-:S03]  /*0420*/  @!P0 LOP3.LUT R5, R5, R20, RZ, 0x3c, !PT ;  /* 0x0000001405058212 */ /* 0x008fc600078e3cff */
[----:B------:R-:W3:Y:S01]  /*0430*/  @P1 LDG.E R20, desc[UR6][R10.64+0x1c] ;  /* 0x00001c060a141981 */ /* 0x000ee2000c1e1900 */
[----:B----4-:R-:W-:-:S03]  /*0440*/  @!P0 LOP3.LUT R2, R2, R21, RZ, 0x3c, !PT ;  /* 0x0000001502028212 */ /* 0x010fc600078e3cff */
[----:B------:R-:W4:Y:S01]  /*0450*/  @P2 LDG.E R21, desc[UR6][R10.64+0x2c] ;  /* 0x00002c060a152981 */ /* 0x000f22000c1e1900 */
[----:B------:R-:W-:-:S03]  /*0460*/  @P1 LOP3.LUT R4, R4, R23, RZ, 0x3c, !PT ;  /* 0x0000001704041212 */ /* 0x000fc600078e3cff */
[----:B------:R-:W4:Y:S01]  /*0470*/  @P2 LDG.E R23, desc[UR6][R10.64+0x34] ;  /* 0x000034060a172981 */ /* 0x000f22000c1e1900 */
[----:B------:R-:W-:-:S03]  /*0480*/  @P2 LOP3.LUT R3, R3, R26, RZ, 0x3c, !PT ;  /* 0x0000001a03032212 */ /* 0x000fc600078e3cff */
[----:B------:R-:W4:Y:S01]  /*0490*/  @P3 LDG.E R26, desc[UR6][R10.64+0x4c] ;  /* 0x00004c060a1a3981 */ /* 0x000f22000c1e1900 */
[----:B------:R-:W-:-:S03]  /*04a0*/  @P3 LOP3.LUT R14, R14, R25, RZ, 0x3c, !PT ;  /* 0x000000190e0e3212 */ /* 0x000fc600078e3cff */
[----:B------:R-:W4:Y:S01]  /*04b0*/  @P5 LDG.E R25, desc[UR6][R10.64+0x64] ;  /* 0x000064060a195981 */ /* 0x000f22000c1e1900 */
[----:B--2---:R-:W-:-:S03]  /*04c0*/  @P1 LOP3.LUT R2, R2, R19, RZ, 0x3c, !PT ;  /* 0x0000001302021212 */ /* 0x004fc600078e3cff */
[----:B------:R-:W2:Y:S01]  /*04d0*/  @P3 LDG.E R19, desc[UR6][R10.64+0x40] ;  /* 0x000040060a133981 */ /* 0x000ea2000c1e1900 */
[----:B---3--:R-:W-:-:S03]  /*04e0*/  @P1 LOP3.LUT R5, R5, R20, RZ, 0x3c, !PT ;  /* 0x0000001405051212 */ /* 0x008fc600078e3cff */
[----:B------:R-:W3:Y:S01]  /*04f0*/  @P3 LDG.E R20, desc[UR6][R10.64+0x44] ;  /* 0x000044060a143981 */ /* 0x000ee2000c1e1900 */
[----:B------:R-:W-:-:S03]  /*0500*/  @P2 LOP3.LUT R5, R5, R24, RZ, 0x3c, !PT ;  /* 0x0000001805052212 */ /* 0x000fc600078e3cff */
[----:B------:R-:W3:Y:S01]  /*0510*/  @P4 LDG.E R24, desc[UR6][R10.64+0x58] ;  /* 0x000058060a184981 */ /* 0x000ee2000c1e1900 */
[----:B----4-:R-:W-:Y:S02]  /*0520*/  @P2 LOP3.LUT R4, R4, R21, RZ, 0x3c, !PT ;  /* 0x0000001504042212 */ /* 0x010fe400078e3cff */
[----:B------:R-:W-:Y:S01]  /*0530*/  @P2 LOP3.LUT R2, R2, R23, RZ, 0x3c, !PT ;  /* 0x0000001702022212 */ /* 0x000fe200078e3cff */
[----:B------:R-:W4:Y:S04]  /*0540*/  @P3 LDG.E R21, desc[UR6][R10.64+0x48] ;  /* 0x000048060a153981 */ /* 0x000f28000c1e1900 */
[----:B------:R-:W4:Y:S01]  /*0550*/  @P4 LDG.E R23, desc[UR6][R10.64+0x54] ;  /* 0x000054060a174981 */ /* 0x000f22000c1e1900 */
[----:B------:R-:W-:Y:S02]  /*0560*/  @P4 LOP3.LUT R14, R14, R27, RZ, 0x3c, !PT ;  /* 0x0000001b0e0e4212 */ /* 0x000fe400078e3cff */
[----:B------:R-:W-:-:S02]  /*0570*/  @P3 LOP3.LUT R3, R3, R26, RZ, 0x3c, !PT ;  /* 0x0000001a03033212 */ /* 0x000fc400078e3cff */
        /* <DEDUP_REMOVED lines=9> */
[----:B----4-:R-:W-:-:S03]  /*0610*/  @P3 LOP3.LUT R2, R2, R21, RZ, 0x3c, !PT ;  /* 0x0000001502023212 */ /* 0x010fc600078e3cff */
[----:B------:R-:W4:Y:S01]  /*0620*/  @P5 LDG.E R21, desc[UR6][R10.64+0x68] ;  /* 0x000068060a155981 */ /* 0x000f22000c1e1900 */
[----:B------:R-:W-:-:S03]  /*0630*/  @P4 LOP3.LUT R4, R4, R23, RZ, 0x3c, !PT ;  /* 0x0000001704044212 */ /* 0x000fc600078e3cff */
[----:B------:R-:W4:Y:S01]  /*0640*/  @P5 LDG.E R23, desc[UR6][R10.64+0x70] ;  /* 0x000070060a175981 */ /* 0x000f22000c1e1900 */
[----:B------:R-:W-:Y:S02]  /*0650*/  LOP3.LUT P0, RZ, R22, 0x80, RZ, 0xc0, !PT ;  /* 0x0000008016ff7812 */ /* 0x000fe4000780c0ff */
[----:B------:R-:W-:Y:S02]  /*0660*/  @P4 LOP3.LUT R3, R3, R26, RZ, 0x3c, !PT ;  /* 0x0000001a03034212 */ /* 0x000fe400078e3cff */
[----:B------:R-:W-:Y:S02]  /*0670*/  @P6 LOP3.LUT R14, R14, R25, RZ, 0x3c, !PT ;  /* 0x000000190e0e6212 */ /* 0x000fe400078e3cff */
[----:B------:R-:W4:Y:S07]  /*0680*/  @P6 LDG.E R25, desc[UR6][R10.64+0x7c] ;  /* 0x00007c060a196981 */ /* 0x000f2e000c1e1900 */
[----:B------:R-:W4:Y:S04]  /*0690*/  @P0 LDG.E R27, desc[UR6][R10.64+0x8c] ;  /* 0x00008c060a1b0981 */ /* 0x000f28000c1e1900 */
[----:B------:R-:W4:Y:S04]  /*06a0*/  @P0 LDG.E R26, desc[UR6][R10.64+0x94] ;  /* 0x000094060a1a0981 */ /* 0x000f28000c1e1900 */
        /* <DEDUP_REMOVED lines=11> */
[----:B------:R-:W-:Y:S02]  /*0760*/  @P6 LOP3.LUT R4, R4, R25, RZ, 0x3c, !PT ;  /* 0x0000001904046212 */ /* 0x000fe400078e3cff */
[----:B------:R-:W-:Y:S02]  /*0770*/  @P0 LOP3.LUT R14, R14, R27, RZ, 0x3c, !PT ;  /* 0x0000001b0e0e0212 */ /* 0x000fe400078e3cff */
[----:B--2---:R-:W-:Y:S02]  /*0780*/  @P6 LOP3.LUT R2, R2, R19, RZ, 0x3c, !PT ;  /* 0x0000001302026212 */ /* 0x004fe400078e3cff */
[----:B---3--:R-:W-:Y:S02]  /*0790*/  @P6 LOP3.LUT R5, R5, R20, RZ, 0x3c, !PT ;  /* 0x0000001405056212 */ /* 0x008fe400078e3cff */
[----:B------:R-:W-:Y:S02]  /*07a0*/  @P6 LOP3.LUT R3, R3, R24, RZ, 0x3c, !PT ;  /* 0x0000001803036212 */ /* 0x000fe400078e3cff */
[----:B------:R-:W-:-:S02]  /*07b0*/  @P0 LOP3.LUT R5, R5, R26, RZ, 0x3c, !PT ;  /* 0x0000001a05050212 */ /* 0x000fc400078e3cff */
[----:B----4-:R-:W-:Y:S02]  /*07c0*/  @P0 LOP3.LUT R4, R4, R21, RZ, 0x3c, !PT ;  /* 0x0000001504040212 */ /* 0x010fe400078e3cff */
[----:B------:R-:W-:Y:S02]  /*07d0*/  @P0 LOP3.LUT R3, R3, R28, RZ, 0x3c, !PT ;  /* 0x0000001c03030212 */ /* 0x000fe400078e3cff */
[----:B------:R-:W-:Y:S02]  /*07e0*/  @P0 LOP3.LUT R2, R2, R23, RZ, 0x3c, !PT ;  /* 0x0000001702020212 */ /* 0x000fe400078e3cff */
[----:B------:R-:W-:-:S13]  /*07f0*/  R2P PR, R22.B1, 0x7f ;  /* 0x0000007f16007804 */ /* 0x000fda0000001000 */
[----:B------:R-:W2:Y:S04]  /*0800*/  @P0 LDG.E R19, desc[UR6][R10.64+0xa0] ;  /* 0x0000a0060a130981 */ /* 0x000ea8000c1e1900 */
[----:B------:R-:W3:Y:S04]  /*0810*/  @P1 LDG.E R23, desc[UR6][R10.64+0xb4] ;  /* 0x0000b4060a171981 */ /* 0x000ee8000c1e1900 */
[----:B------:R-:W4:Y:S04]  /*0820*/  @P0 LDG.E R21, desc[UR6][R10.64+0xa4] ;  /* 0x0000a4060a150981 */ /* 0x000f28000c1e1900 */
[----:B------:R-:W4:Y:S04]  /*0830*/  @P2 LDG.E R25, desc[UR6][R10.64+0xc8] ;  /* 0x0000c8060a192981 */ /* 0x000f28000c1e1900 */
[----:B------:R-:W4:Y:S04]  /*0840*/  @P3 LDG.E R27, desc[UR6][R10.64+0xdc] ;  /* 0x0000dc060a1b3981 */ /* 0x000f28000c1e1900 */
[----:B------:R-:W4:Y:S04]  /*0850*/  @P0 LDG.E R20, desc[UR6][R10.64+0xa8] ;  /* 0x0000a8060a140981 */ /* 0x000f28000c1e1900 */
[----:B------:R-:W4:Y:S04]  /*0860*/  @P0 LDG.E R24, desc[UR6][R10.64+0xb0] ;  /* 0x0000b0060a180981 */ /* 0x000f28000c1e1900 */
[----:B------:R-:W4:Y:S04]  /*0870*/  @P4 LDG.E R29, desc[UR6][R10.64+0xf0] ;  /* 0x0000f0060a1d4981 */ /* 0x000f28000c1e1900 */
[----:B------:R-:W4:Y:S01]  /*0880*/  @P1 LDG.E R26, desc[UR6][R10.64+0xc4] ;  /* 0x0000c4060a1a1981 */ /* 0x000f22000c1e1900 */
[----:B--2---:R-:W-:-:S03]  /*0890*/  @P0 LOP3.LUT R14, R14, R19, RZ, 0x3c, !PT ;  /* 0x000000130e0e0212 */ /* 0x004fc600078e3cff */
[----:B------:R-:W2:Y:S01]  /*08a0*/  @P0 LDG.E R19, desc[UR6][R10.64+0xac] ;  /* 0x0000ac060a130981 */ /* 0x000ea2000c1e1900 */
[----:B---3--:R-:W-:-:S03]  /*08b0*/  @P1 LOP3.LUT R14, R14, R23, RZ, 0x3c, !PT ;  /* 0x000000170e0e1212 */ /* 0x008fc600078e3cff */
[----:B------:R-:W3:Y:S01]  /*08c0*/  @P1 LDG.E R23, desc[UR6][R10.64+0xc0] ;  /* 0x0000c0060a171981 */ /* 0x000ee2000c1e1900 */
[----:B----4-:R-:W-:-:S03]  /*08d0*/  @P0 LOP3.LUT R4, R4, R21, RZ, 0x3c, !PT ;  /* 0x0000001504040212 */ /* 0x010fc600078e3cff */
[----:B------:R-:W4:Y:S01]  /*08e0*/  @P1 LDG.E R21, desc[UR6][R10.64+0xb8] ;  /* 0x0000b8060a151981 */ /* 0x000f22000c1e1900 */
[----:B------:R-:W-:-:S03]  /*08f0*/  @P2 LOP3.LUT R14, R14, R25, RZ, 0x3c, !PT ;  /* 0x000000190e0e2212 */ /* 0x000fc600078e3cff */
[----:B------:R-:W4:Y:S01]  /*0900*/  @P5 LDG.E R25, desc[UR6][R10.64+0x104] ;  /* 0x000104060a195981 */ /* 0x000f22000c1e1900 */
[----:B------:R-:W-:-:S03]  /*0910*/  @P3 LOP3.LUT R14, R14, R27, RZ, 0x3c, !PT ;  /* 0x0000001b0e0e3212 */ /* 0x000fc600078e3cff */
[----:B------:R-:W4:Y:S01]  /*0920*/  @P6 LDG.E R27, desc[UR6][R10.64+0x118] ;  /* 0x000118060a1b6981 */ /* 0x000f22000c1e1900 */
[----:B------:R-:W-:-:S03]  /*0930*/  @P0 LOP3.LUT R5, R5, R20, RZ, 0x3c, !PT ;  /* 0x0000001405050212 */ /* 0x000fc600078e3cff */
[----:B------:R-:W4:Y:S01]  /*0940*/  @P1 LDG.E R20, desc[UR6][R10.64+0xbc] ;  /* 0x0000bc060a141981 */ /* 0x000f22000c1e1900 */
[----:B------:R-:W-:-:S03]  /*0950*/  @P0 LOP3.LUT R3, R3, R24, RZ, 0x3c, !PT ;  /* 0x0000001803030212 */ /* 0x000fc600078e3cff */
[----:B------:R-:W4:Y:S01]  /*0960*/  @P2 LDG.E R24, desc[UR6][R10.64+0xd8] ;  /* 0x0000d8060a182981 */ /* 0x000f22000c1e1900 */
[----:B------:R-:W-:Y:S02]  /*0970*/  @P4 LOP3.LUT R14, R14, R29, RZ, 0x3c, !PT ;  /* 0x0000001d0e0e4212 */ /* 0x000fe400078e3cff */
[----:B------:R-:W-:Y:S02]  /*0980*/  @P1 LOP3.LUT R3, R3, R26, RZ, 0x3c, !PT ;  /* 0x0000001a03031212 */ /* 0x000fe400078e3cff */
[----:B------:R-:W4:Y:S01]  /*0990*/  @P3 LDG.E R26, desc[UR6][R10.64+0xe4] ;  /* 0x0000e4060a1a3981 */ /* 0x000f22000c1e1900 */
[----:B--2---:R-:W-:Y:S02]  /*09a0*/  @P0 LOP3.LUT R2, R2, R19, RZ, 0x3c, !PT ;  /* 0x0000001302020212 */ /* 0x004fe400078e3cff */
[----:B------:R-:W-:Y:S01]  /*09b0*/  LOP3.LUT P0, RZ, R22, 0x8000, RZ, 0xc0, !PT ;  /* 0x0000800016ff7812 */ /* 0x000fe2000780c0ff */
[----:B------:R-:W2:Y:S01]  /*09c0*/  @P2 LDG.E R19, desc[UR6][R10.64+0xcc] ;  /* 0x0000cc060a132981 */ /* 0x000ea2000c1e1900 */
[----:B---3--:R-:W-:-:S03]  /*09d0*/  @P1 LOP3.LUT R2, R2, R23, RZ, 0x3c, !PT ;  /* 0x0000001702021212 */ /* 0x008fc600078e3cff */
[----:B------:R-:W3:Y:S01]  /*09e0*/  @P2 LDG.E R22, desc[UR6][R10.64+0xd0] ;  /* 0x0000d0060a162981 */ /* 0x000ee2000c1e1900 */
[----:B----4-:R-:W-:-:S03]  /*09f0*/  @P1 LOP3.LUT R4, R4, R21, RZ, 0x3c, !PT ;  /* 0x0000001504041212 */ /* 0x010fc600078e3cff */
[----:B------:R-:W4:Y:S01]  /*0a00*/  @P2 LDG.E R21, desc[UR6][R10.64+0xd4] ;  /* 0x0000d4060a152981 */ /* 0x000f22000c1e1900 */
[----:B------:R-:W-:-:S03]  /*0a10*/  @P5 LOP3.LUT R14, R14, R25, RZ, 0x3c, !PT ;  /* 0x000000190e0e5212 */ /* 0x000fc600078e3cff */
[----:B------:R-:W4:Y:S04]  /*0a20*/  @P3 LDG.E R23, desc[UR6][R10.64+0xe0] ;  /* 0x0000e0060a173981 */ /* 0x000f28000c1e1900 */
[----:B------:R-:W4:Y:S01]  /*0a30*/  @P3 LDG.E R25, desc[UR6][R10.64+0xe8] ;  /* 0x0000e8060a193981 */ /* 0x000f22000c1e1900 */
[----:B------:R-:W-:-:S03]  /*0a40*/  @P1 LOP3.LUT R5, R5, R20, RZ, 0x3c, !PT ;  /* 0x0000001405051212 */ /* 0x000fc600078e3cff */
[----:B------:R-:W4:Y:S01]  /*0a50*/  @P3 LDG.E R20, desc[UR6][R10.64+0xec] ;  /* 0x0000ec060a143981 */ /* 0x000f22000c1e1900 */
[----:B------:R-:W-:-:S03]  /*0a60*/  @P2 LOP3.LUT R3, R3, R24, RZ, 0x3c, !PT ;  /* 0x0000001803032212 */ /* 0x000fc600078e3cff */
        /* <DEDUP_REMOVED lines=8> */
[----:B------:R-:W-:Y:S02]  /*0af0*/  @P3 LOP3.LUT R5, R5, R26, RZ, 0x3c, !PT ;  /* 0x0000001a05053212 */ /* 0x000fe400078e3cff */
[----:B------:R-:W-:Y:S01]  /*0b00*/  @P3 LOP3.LUT R4, R4, R23, RZ, 0x3c, !PT ;  /* 0x0000001704043212 */ /* 0x000fe200078e3cff */
[----:B------:R-:W4:Y:S01]  /*0b10*/  @P5 LDG.E R26, desc[UR6][R10.64+0x10c] ;  /* 0x00010c060a1a5981 */ /* 0x000f22000c1e1900 */
[----:B------:R-:W-:-:S03]  /*0b20*/  @P3 LOP3.LUT R2, R2, R25, RZ, 0x3c, !PT ;  /* 0x0000001902023212 */ /* 0x000fc600078e3cff */
[----:B------:R-:W4:Y:S04]  /*0b30*/  @P5 LDG.E R23, desc[UR6][R10.64+0x108] ;  /* 0x000108060a175981 */ /* 0x000f28000c1e1900 */
        /* <DEDUP_REMOVED lines=19> */
[----:B------:R-:W-:-:S05]  /*0c70*/  VIADD R18, R18, 0x10 ;  /* 0x0000001012127836 */ /* 0x000fca0000000000 */
[----:B------:R-:W-:Y:S02]  /*0c80*/  ISETP.NE.AND P1, PT, R18, 0x20, PT ;  /* 0x000000201200780c */ /* 0x000fe40003f25270 */
[----:B------:R-:W-:-:S04]  /*0c90*/  @P5 LOP3.LUT R3, R3, R20, RZ, 0x3c, !PT ;  /* 0x0000001403035212 */ /* 0x000fc800078e3cff */
[----:B------:R-:W-:Y:S02]  /*0ca0*/  @P6 LOP3.LUT R3, R3, R24, RZ, 0x3c, !PT ;  /* 0x0000001803036212 */ /* 0x000fe400078e3cff */
[----:B------:R-:W-:Y:S02]  /*0cb0*/  @P0 LOP3.LUT R14, R14, R27, RZ, 0x3c, !PT ;  /* 0x0000001b0e0e0212 */ /* 0x000fe400078e3cff */
[----:B------:R-:W-:Y:S02]  /*0cc0*/  @P0 LOP3.LUT R3, R3, R28, RZ, 0x3c, !PT ;  /* 0x0000001c03030212 */ /* 0x000fe400078e3cff */
[----:B--2---:R-:W-:Y:S02]  /*0cd0*/  @P6 LOP3.LUT R4, R4, R19, RZ, 0x3c, !PT ;  /* 0x0000001304046212 */ /* 0x004fe400078e3cff */
[----:B---3--:R-:W-:Y:S02]  /*0ce0*/  @P6 LOP3.LUT R5, R5, R22, RZ, 0x3c, !PT ;  /* 0x0000001605056212 */ /* 0x008fe400078e3cff */
[----:B----4-:R-:W-:-:S02]  /*0cf0*/  @P6 LOP3.LUT R2, R2, R21, RZ, 0x3c, !PT ;  /* 0x0000001502026212 */ /* 0x010fc400078e3cff */
[----:B------:R-:W-:Y:S02]  /*0d00*/  @P0 LOP3.LUT R5, R5, R26, RZ, 0x3c, !PT ;  /* 0x0000001a05050212 */ /* 0x000fe400078e3cff */
[----:B------:R-:W-:Y:S02]  /*0d10*/  @P0 LOP3.LUT R4, R4, R23, RZ, 0x3c, !PT ;  /* 0x0000001704040212 */ /* 0x000fe400078e3cff */
[----:B------:R-:W-:Y:S01]  /*0d20*/  @P0 LOP3.LUT R2, R2, R25, RZ, 0x3c, !PT ;  /* 0x0000001902020212 */ /* 0x000fe200078e3cff */
[----:B------:R-:W-:Y:S06]  /*0d30*/  @P1 BRA `(.L_x_33) ;  /* 0xfffffff400481947 */ /* 0x000fec000383ffff */
[----:B------:R-:W-:-:S05]  /*0d40*/  VIADD R16, R16, 0x1 ;  /* 0x0000000110107836 */ /* 0x000fca0000000000 */
[----:B------:R-:W-:-:S13]  /*0d50*/  ISETP.NE.AND P0, PT, R16, 0x5, PT ;  /* 0x000000051000780c */ /* 0x000fda0003f05270 */
[----:B------:R-:W-:Y:S05]  /*0d60*/  @P0 BRA `(.L_x_34) ;  /* 0xfffffff400280947 */ /* 0x000fea000383ffff */
[----:B------:R-:W-:Y:S01]  /*0d70*/  UIADD3 UR4, UPT, UPT, UR4, 0x1, URZ ;  /* 0x0000000104047890 */ /* 0x000fe2000fffe0ff */
[----:B------:R-:W-:Y:S01]  /*0d80*/  LOP3.LUT R10, R0, 0x3, RZ, 0xc0, !PT ;  /* 0x00000003000a7812 */ /* 0x000fe200078ec0ff */
[----:B------:R-:W-:-:S04]  /*0d90*/  IMAD.WIDE.U32 R8, R13, 0x30, R8 ;  /* 0x000000300d087825 */ /* 0x000fc800078e0008 */
[----:B------:R-:W-:Y:S01]  /*0da0*/  ISETP.LE.U32.AND P0, PT, R10, UR4, PT ;  /* 0x000000040a007c0c */ /* 0x000fe2000bf03070 */
[----:B------:R0:W-:Y:S04]  /*0db0*/  STG.E.64 desc[UR6][R8.64+0x8], R4 ;  /* 0x0000080408007986 */ /* 0x0001e8000c101b06 */
[----:B------:R0:W-:Y:S04]  /*0dc0*/  STG.E.64 desc[UR6][R8.64+0x10], R2 ;  /* 0x0000100208007986 */ /* 0x0001e8000c101b06 */
[----:B------:R0:W-:Y:S04]  /*0dd0*/  STG.E desc[UR6][R8.64+0x4], R14 ;  /* 0x0000040e08007986 */ /* 0x0001e8000c101906 */
[----:B------:R-:W-:Y:S05]  /*0de0*/  @!P0 BRA `(.L_x_35) ;  /* 0xfffffff000f88947 */ /* 0x000fea000383ffff */
.L_x_32:
[----:B------:R-:W-:Y:S01]  /*0df0*/  ISETP.GT.U32.AND P0, PT, R0, 0x3, PT ;  /* 0x000000030000780c */ /* 0x000fe20003f04070 */
[----:B------:R-:W-:Y:S01]  /*0e00*/  VIADD R12, R12, 0x1 ;  /* 0x000000010c0c7836 */ /* 0x000fe20000000000 */
[--C-:B------:R-:W-:Y:S02]  /*0e10*/  SHF.R.U64 R0, R0, 0x2, R15.reuse ;  /* 0x0000000200007819 */ /* 0x100fe4000000120f */
[----:B------:R-:W-:Y:S02]  /*0e20*/  ISETP.GT.U32.AND.EX P0, PT, R15, RZ, PT, P0 ;  /* 0x000000ff0f00720c */ /* 0x000fe40003f04100 */
[----:B------:R-:W-:-:S11]  /*0e30*/  SHF.R.U32.HI R15, RZ, 0x2, R15 ;  /* 0x00000002ff0f7819 */ /* 0x000fd6000001160f */
[----:B------:R-:W-:Y:S05]  /*0e40*/  @P0 BRA `(.L_x_36) ;  /* 0xfffffff000c40947 */ /* 0x000fea000383ffff */
.L_x_31:
[----:B0-----:R-:W0:Y:S02]  /*0e50*/  LDC.64 R2, c[0x0][0x388] ;  /* 0x0000e200ff027b82 */ /* 0x001e240000000a00 */
[----:B0-----:R-:W-:-:S05]  /*0e60*/  IMAD.WIDE.U32 R2, R13, 0x30, R2 ;  /* 0x000000300d027825 */ /* 0x001fca00078e0002 */
[----:B------:R-:W-:Y:S04]  /*0e70*/  STG.E.64 desc[UR6][R2.64+0x18], RZ ;  /* 0x000018ff02007986 */ /* 0x000fe8000c101b06 */
[----:B------:R-:W-:Y:S04]  /*0e80*/  STG.E desc[UR6][R2.64+0x20], RZ ;  /* 0x000020ff02007986 */ /* 0x000fe8000c101906 */
[----:B------:R-:W-:Y:S01]  /*0e90*/  STG.E.64 desc[UR6][R2.64+0x28], RZ ;  /* 0x000028ff02007986 */ /* 0x000fe2000c101b06 */
[----:B------:R-:W-:Y:S05]  /*0ea0*/  EXIT ;  /* 0x000000000000794d */ /* 0x000fea0003800000 */
.L_x_37:
        /* <DEDUP_REMOVED lines=13> */
.L_x_47:


//--------------------- .nv.global.init           --------------------------
	.section	.nv.global.init,"aw",@progbits
	.align	4
.nv.global.init:
	.type		mrg32k3aM1SubSeq,@object
	.size		mrg32k3aM1SubSeq,(mrg32k3aM2SubSeq - mrg32k3aM1SubSeq)
mrg32k3aM1SubSeq:
        /*0000*/ 	.byte	0x0b, 0xcc, 0xee, 0x04, 0x73, 0x29, 0x8b, 0x6f, 0xf6, 0x53, 0x03, 0xf6, 0x23, 0xf6, 0xea, 0xda
        /* <DEDUP_REMOVED lines=125> */
	.type		mrg32k3aM2SubSeq,@object
	.size		mrg32k3aM2SubSeq,(mrg32k3aM1 - mrg32k3aM2SubSeq)
mrg32k3aM2SubSeq:
        /* <DEDUP_REMOVED lines=126> */
	.type		mrg32k3aM1,@object
	.size		mrg32k3aM1,(mrg32k3aM1Seq - mrg32k3aM1)
mrg32k3aM1:
        /* <DEDUP_REMOVED lines=144> */
	.type		mrg32k3aM1Seq,@object
	.size		mrg32k3aM1Seq,(mrg32k3aM2 - mrg32k3aM1Seq)
mrg32k3aM1Seq:
        /* <DEDUP_REMOVED lines=144> */
	.type		mrg32k3aM2,@object
	.size		mrg32k3aM2,(mrg32k3aM2Seq - mrg32k3aM2)
mrg32k3aM2:
        /* <DEDUP_REMOVED lines=144> */
	.type		mrg32k3aM2Seq,@object
	.size		mrg32k3aM2Seq,(precalc_xorwow_matrix - mrg32k3aM2Seq)
mrg32k3aM2Seq:
        /* <DEDUP_REMOVED lines=144> */
	.type		precalc_xorwow_matrix,@object
	.size		precalc_xorwow_matrix,(precalc_xorwow_offset_matrix - precalc_xorwow_matrix)
precalc_xorwow_matrix:
        /* <DEDUP_REMOVED lines=6400> */
	.type		precalc_xorwow_offset_matrix,@object
	.size		precalc_xorwow_offset_matrix,(.L_1 - precalc_xorwow_offset_matrix)
precalc_xorwow_offset_matrix:
        /* <DEDUP_REMOVED lines=6400> */
.L_1:


//--------------------- .nv.shared.reserved.0     --------------------------
	.section	.nv.shared.reserved.0,"aw",@nobits
	.weak		__nv_reservedSMEM_offset_0_alias
	.size		__nv_reservedSMEM_offset_0_alias, 0, 64
	.other		__nv_reservedSMEM_offset_0_alias,@"STO_CUDA_RESERVED_SHARED STV_DEFAULT"
__nv_reservedSMEM_offset_0_alias:
	.zero		0
	.zero		64


//--------------------- .nv.constant0._Z12learnGPUPostPfS_fii --------------------------
	.section	.nv.constant0._Z12learnGPUPostPfS_fii,"a",@progbits
	.sectionflags	@""
	.align	4
.nv.constant0._Z12learnGPUPostPfS_fii:
	.zero		924


//--------------------- .nv.constant0._Z8learnGPUffPfS_PiS0_S_S_S_S_iiS_ --------------------------
	.section	.nv.constant0._Z8learnGPUffPfS_PiS0_S_S_S_S_iiS_,"a",@progbits
	.sectionflags	@""
	.align	4
.nv.constant0._Z8learnGPUffPfS_PiS0_S_S_S_S_iiS_:
	.zero		984


//--------------------- .nv.constant0._Z15runGPUMultiplexPbPfPiS1_S0_S0_ii --------------------------
	.section	.nv.constant0._Z15runGPUMultiplexPbPfPiS1_S0_S0_ii,"a",@progbits
	.sectionflags	@""
	.align	4
.nv.constant0._Z15runGPUMultiplexPbPfPiS1_S0_S0_ii:
	.zero		952


//--------------------- .nv.constant0._Z10runGPUProbPfPiS0_S_S_iiP17curandStateXORWOW --------------------------
	.section	.nv.constant0._Z10runGPUProbPfPiS0_S_S_iiP17curandStateXORWOW,"a",@progbits
	.sectionflags	@""
	.align	4
.nv.constant0._Z10runGPUProbPfPiS0_S_S_iiP17curandStateXORWOW:
	.zero		952


//--------------------- .nv.constant0._Z10runGPUPostPfS_ii --------------------------
	.section	.nv.constant0._Z10runGPUPostPfS_ii,"a",@progbits
	.sectionflags	@""
	.align	4
.nv.constant0._Z10runGPUPostPfS_ii:
	.zero		920


//--------------------- .nv.constant0._Z6runGPUPfPiS0_S_S_Pbii --------------------------
	.section	.nv.constant0._Z6runGPUPfPiS0_S_S_Pbii,"a",@progbits
	.sectionflags	@""
	.align	4
.nv.constant0._Z6runGPUPfPiS0_S_S_Pbii:
	.zero		952


//--------------------- .nv.constant0._Z7initRNGjP17curandStateXORWOW --------------------------
	.section	.nv.constant0._Z7initRNGjP17curandStateXORWOW,"a",@progbits
	.sectionflags	@""
	.align	4
.nv.constant0._Z7initRNGjP17curandStateXORWOW:
	.zero		912


//--------------------- SYMBOLS --------------------------

	.type		.nv.reservedSmem.offset0,@object
	.size		.nv.reservedSmem.offset0,0x4
